// auto-generated by cutlass_sweep.gemm — config: {"arch": "sm_90", "cluster_m": 2, "cluster_n": 1, "dtype": "e4m3", "stages": 0, "tile_k": 32, "tile_m": 128, "tile_n": 256}
#include "cutlass/cutlass.h"
#include "cutlass/gemm/collective/collective_builder.hpp"
#include "cutlass/gemm/device/gemm_universal_adapter.h"
#include "cutlass/gemm/kernel/gemm_universal.hpp"
#include "cutlass/epilogue/collective/collective_builder.hpp"

using ElemA = cutlass::float_e4m3_t;
using ElemB = cutlass::float_e4m3_t;
using ElemCD = cutlass::float_e4m3_t;
using Acc  = float;
using TileShape    = cute::Shape<cute::_128, cute::_256, cute::_32>;
using ClusterShape = cute::Shape<cute::_2, cute::_1, cute::_1>;

using CollectiveEpilogue = typename cutlass::epilogue::collective::CollectiveBuilder<
    cutlass::arch::Sm90, cutlass::arch::OpClassTensorOp,
    TileShape, ClusterShape,
    cutlass::epilogue::collective::EpilogueTileAuto,
    Acc, Acc,
    ElemCD, cutlass::layout::RowMajor, 128 / cutlass::sizeof_bits<ElemCD>::value,
    ElemCD, cutlass::layout::RowMajor, 128 / cutlass::sizeof_bits<ElemCD>::value,
    cutlass::epilogue::collective::EpilogueScheduleAuto
  >::CollectiveOp;

using CollectiveMainloop = typename cutlass::gemm::collective::CollectiveBuilder<
    cutlass::arch::Sm90, cutlass::arch::OpClassTensorOp,
    ElemA, cutlass::layout::RowMajor, 128 / cutlass::sizeof_bits<ElemA>::value,
    ElemB, cutlass::layout::ColumnMajor, 128 / cutlass::sizeof_bits<ElemB>::value,
    Acc,
    TileShape, ClusterShape,
    cutlass::gemm::collective::StageCountAutoCarveout<static_cast<int>(sizeof(typename CollectiveEpilogue::SharedStorage))>,
    cutlass::gemm::collective::KernelScheduleAuto
  >::CollectiveOp;

using GemmKernel = cutlass::gemm::kernel::GemmUniversal<
    cute::Shape<int,int,int,int>,
    CollectiveMainloop,
    CollectiveEpilogue
>;
using Gemm = cutlass::gemm::device::GemmUniversalAdapter<GemmKernel>;

// Force the device kernel symbol into the cubin without needing a host main.
auto* _anchor = &cutlass::device_kernel<GemmKernel>;


// ===== COMPILED SASS (sm_90a) =====

	.target	sm_90a

	.elftype	@"ET_EXEC"


//--------------------- .note.nv.tkinfo           --------------------------
	.section	.note.nv.tkinfo,"",@"SHT_NOTE"
	.sectionflags	@"SHF_NOTE_NV_TKINFO"
	.tkinfo
        /*0018*/ 	.word	0x00000002
        /*0030*/ 	.string	""
        /*0030*/ 	.string	"ptxas"
        /*0030*/ 	.string	"Cuda compilation tools, release 13.0, V13.0.88"
        /*0030*/ 	.string	"Build cuda_13.0.r13.0/compiler.36424714_0"
        /*0030*/ 	.string	"-arch sm_90a -m 64 "



//--------------------- .note.nv.cuinfo           --------------------------
	.section	.note.nv.cuinfo,"",@"SHT_NOTE"
	.sectionflags	@"SHF_NOTE_NV_CUINFO"
        /*0018*/ 	.short	0x0002
        /*001a*/ 	.short	0x005a
        /*001c*/ 	.short	0x0082
	.zero		2


//--------------------- .nv.info                  --------------------------
	.section	.nv.info,"",@"SHT_CUDA_INFO"
	.align	4


	//----- nvinfo : EIATTR_REGCOUNT
	.align		4
        /*0000*/ 	.byte	0x04, 0x2f
        /*0002*/ 	.short	(.L_12 - .L_11)
	.align		4
.L_11:
        /*0004*/ 	.word	index@(_ZN7cutlass13device_kernelINS_4gemm6kernel13GemmUniversalIN4cute5tupleIJiiiiEEENS1_10collective13CollectiveMmaINS1_37MainloopSm90TmaGmmaWarpSpecializedFP8ILi18ENS5_IJNS4_1CILi2EEENSA_ILi1EEESC_EEENS1_35KernelTmaWarpSpecializedCooperativeEEENS5_IJNSA_ILi128EEENSA_ILi256EEENSA_ILi32EEEEEENS_12float_e4m3_tENS5_IJlSC_lEEESK_SL_NS4_8TiledMMAINS4_8MMA_AtomIJNS4_4SM904GMMA31MMA_64x256x32_F32E4M3E4M3_SS_TNILNSP_7ScaleInE1ELSR_1EEEEEENS4_6LayoutISD_NS5_IJSC_NSA_ILi0EEESV_EEEEENS5_IJNS4_10UnderscoreESY_SY_EEEEENS4_13SM90_TMA_LOADENS4_14ComposedLayoutINS4_7SwizzleILi1ELi4ELi3EEENS4_18smem_ptr_flag_bitsILi8EEENSU_INS5_IJNSA_ILi8EEESI_EEENS5_IJSI_SC_EEEEEEEvNS4_8identityENS4_23SM90_TMA_LOAD_MULTICASTES1B_vS1C_EENS_8epilogue10collective6detail29Sm90TmaWarpSpecializedAdapterINS1G_15DefaultEpilogueISK_SL_SL_NS1F_6thread17LinearCombinationISK_Li1EffLNS1K_9ScaleType4KindE0ELNS_15FloatRoundStyleE2ESK_EENS1_15EpilogueDefaultEEEEEvvEEEEvNT_6ParamsE)
        /*0008*/ 	.word	0x000000a8


	//----- nvinfo : EIATTR_FRAME_SIZE
	.align		4
.L_12:
        /*000c*/ 	.byte	0x04, 0x11
        /*000e*/ 	.short	(.L_14 - .L_13)
	.align		4
.L_13:
        /*0010*/ 	.word	index@(_ZN7cutlass13device_kernelINS_4gemm6kernel13GemmUniversalIN4cute5tupleIJiiiiEEENS1_10collective13CollectiveMmaINS1_37MainloopSm90TmaGmmaWarpSpecializedFP8ILi18ENS5_IJNS4_1CILi2EEENSA_ILi1EEESC_EEENS1_35KernelTmaWarpSpecializedCooperativeEEENS5_IJNSA_ILi128EEENSA_ILi256EEENSA_ILi32EEEEEENS_12float_e4m3_tENS5_IJlSC_lEEESK_SL_NS4_8TiledMMAINS4_8MMA_AtomIJNS4_4SM904GMMA31MMA_64x256x32_F32E4M3E4M3_SS_TNILNSP_7ScaleInE1ELSR_1EEEEEENS4_6LayoutISD_NS5_IJSC_NSA_ILi0EEESV_EEEEENS5_IJNS4_10UnderscoreESY_SY_EEEEENS4_13SM90_TMA_LOADENS4_14ComposedLayoutINS4_7SwizzleILi1ELi4ELi3EEENS4_18smem_ptr_flag_bitsILi8EEENSU_INS5_IJNSA_ILi8EEESI_EEENS5_IJSI_SC_EEEEEEEvNS4_8identityENS4_23SM90_TMA_LOAD_MULTICASTES1B_vS1C_EENS_8epilogue10collective6detail29Sm90TmaWarpSpecializedAdapterINS1G_15DefaultEpilogueISK_SL_SL_NS1F_6thread17LinearCombinationISK_Li1EffLNS1K_9ScaleType4KindE0ELNS_15FloatRoundStyleE2ESK_EENS1_15EpilogueDefaultEEEEEvvEEEEvNT_6ParamsE)
        /*0014*/ 	.word	0x00000108


	//----- nvinfo : EIATTR_MIN_STACK_SIZE
	.align		4
.L_14:
        /*0018*/ 	.byte	0x04, 0x12
        /*001a*/ 	.short	(.L_16 - .L_15)
	.align		4
.L_15:
        /*001c*/ 	.word	index@(_ZN7cutlass13device_kernelINS_4gemm6kernel13GemmUniversalIN4cute5tupleIJiiiiEEENS1_10collective13CollectiveMmaINS1_37MainloopSm90TmaGmmaWarpSpecializedFP8ILi18ENS5_IJNS4_1CILi2EEENSA_ILi1EEESC_EEENS1_35KernelTmaWarpSpecializedCooperativeEEENS5_IJNSA_ILi128EEENSA_ILi256EEENSA_ILi32EEEEEENS_12float_e4m3_tENS5_IJlSC_lEEESK_SL_NS4_8TiledMMAINS4_8MMA_AtomIJNS4_4SM904GMMA31MMA_64x256x32_F32E4M3E4M3_SS_TNILNSP_7ScaleInE1ELSR_1EEEEEENS4_6LayoutISD_NS5_IJSC_NSA_ILi0EEESV_EEEEENS5_IJNS4_10UnderscoreESY_SY_EEEEENS4_13SM90_TMA_LOADENS4_14ComposedLayoutINS4_7SwizzleILi1ELi4ELi3EEENS4_18smem_ptr_flag_bitsILi8EEENSU_INS5_IJNSA_ILi8EEESI_EEENS5_IJSI_SC_EEEEEEEvNS4_8identityENS4_23SM90_TMA_LOAD_MULTICASTES1B_vS1C_EENS_8epilogue10collective6detail29Sm90TmaWarpSpecializedAdapterINS1G_15DefaultEpilogueISK_SL_SL_NS1F_6thread17LinearCombinationISK_Li1EffLNS1K_9ScaleType4KindE0ELNS_15FloatRoundStyleE2ESK_EENS1_15EpilogueDefaultEEEEEvvEEEEvNT_6ParamsE)
        /*0020*/ 	.word	0x00000108
.L_16:


//--------------------- .nv.compat                --------------------------
	.section	.nv.compat,"",@"SHT_CUDA_COMPAT_INFO"
	.align	4
        /*0000*/ 	.byte	0x02, 0x09, 0x01, 0x00, 0x02, 0x02, 0x04, 0x00, 0x02, 0x05, 0x05, 0x00, 0x03, 0x07, 0x01, 0x01
        /*0010*/ 	.byte	0x02, 0x03, 0x01, 0x00, 0x02, 0x06, 0x01, 0x00, 0x04, 0x0b, 0x08, 0x00, 0x00, 0x00, 0x00, 0x00
        /*0020*/ 	.byte	0x00, 0x00, 0x00, 0x00


//--------------------- .nv.info._ZN7cutlass13device_kernelINS_4gemm6kernel13GemmUniversalIN4cute5tupleIJiiiiEEENS1_10collective13CollectiveMmaINS1_37MainloopSm90TmaGmmaWarpSpecializedFP8ILi18ENS5_IJNS4_1CILi2EEENSA_ILi1EEESC_EEENS1_35KernelTmaWarpSpecializedCooperativeEEENS5_IJNSA_ILi128EEENSA_ILi256EEENSA_ILi32EEEEEENS_12float_e4m3_tENS5_IJlSC_lEEESK_SL_NS4_8TiledMMAINS4_8MMA_AtomIJNS4_4SM904GMMA31MMA_64x256x32_F32E4M3E4M3_SS_TNILNSP_7ScaleInE1ELSR_1EEEEEENS4_6LayoutISD_NS5_IJSC_NSA_ILi0EEESV_EEEEENS5_IJNS4_10UnderscoreESY_SY_EEEEENS4_13SM90_TMA_LOADENS4_14ComposedLayoutINS4_7SwizzleILi1ELi4ELi3EEENS4_18smem_ptr_flag_bitsILi8EEENSU_INS5_IJNSA_ILi8EEESI_EEENS5_IJSI_SC_EEEEEEEvNS4_8identityENS4_23SM90_TMA_LOAD_MULTICASTES1B_vS1C_EENS_8epilogue10collective6detail29Sm90TmaWarpSpecializedAdapterINS1G_15DefaultEpilogueISK_SL_SL_NS1F_6thread17LinearCombinationISK_Li1EffLNS1K_9ScaleType4KindE0ELNS_15FloatRoundStyleE2ESK_EENS1_15EpilogueDefaultEEEEEvvEEEEvNT_6ParamsE --------------------------
	.section	.nv.info._ZN7cutlass13device_kernelINS_4gemm6kernel13GemmUniversalIN4cute5tupleIJiiiiEEENS1_10collective13CollectiveMmaINS1_37MainloopSm90TmaGmmaWarpSpecializedFP8ILi18ENS5_IJNS4_1CILi2EEENSA_ILi1EEESC_EEENS1_35KernelTmaWarpSpecializedCooperativeEEENS5_IJNSA_ILi128EEENSA_ILi256EEENSA_ILi32EEEEEENS_12float_e4m3_tENS5_IJlSC_lEEESK_SL_NS4_8TiledMMAINS4_8MMA_AtomIJNS4_4SM904GMMA31MMA_64x256x32_F32E4M3E4M3_SS_TNILNSP_7ScaleInE1ELSR_1EEEEEENS4_6LayoutISD_NS5_IJSC_NSA_ILi0EEESV_EEEEENS5_IJNS4_10UnderscoreESY_SY_EEEEENS4_13SM90_TMA_LOADENS4_14ComposedLayoutINS4_7SwizzleILi1ELi4ELi3EEENS4_18smem_ptr_flag_bitsILi8EEENSU_INS5_IJNSA_ILi8EEESI_EEENS5_IJSI_SC_EEEEEEEvNS4_8identityENS4_23SM90_TMA_LOAD_MULTICASTES1B_vS1C_EENS_8epilogue10collective6detail29Sm90TmaWarpSpecializedAdapterINS1G_15DefaultEpilogueISK_SL_SL_NS1F_6thread17LinearCombinationISK_Li1EffLNS1K_9ScaleType4KindE0ELNS_15FloatRoundStyleE2ESK_EENS1_15EpilogueDefaultEEEEEvvEEEEvNT_6ParamsE,"",@"SHT_CUDA_INFO"
	.sectionflags	@""
	.align	4


	//----- nvinfo : EIATTR_CUDA_API_VERSION
	.align		4
        /*0000*/ 	.byte	0x04, 0x37
        /*0002*/ 	.short	(.L_18 - .L_17)
.L_17:
        /*0004*/ 	.word	0x00000082


	//----- nvinfo : EIATTR_KPARAM_INFO
	.align		4
.L_18:
        /*0008*/ 	.byte	0x04, 0x17
        /*000a*/ 	.short	(.L_20 - .L_19)
.L_19:
        /*000c*/ 	.word	0x00000000
        /*0010*/ 	.short	0x0000
        /*0012*/ 	.short	0x0070
        /*0014*/ 	.byte	0x00, 0xf0, 0x01, 0x10


	//----- nvinfo : EIATTR_SPARSE_MMA_MASK
	.align		4
.L_20:
        /*0018*/ 	.byte	0x03, 0x50
        /*001a*/ 	.short	0x0000


	//----- nvinfo : EIATTR_MAXREG_COUNT
	.align		4
        /*001c*/ 	.byte	0x03, 0x1b
        /*001e*/ 	.short	0x00a8


	//----- nvinfo : EIATTR_NUM_BARRIERS
	.align		4
        /*0020*/ 	.byte	0x02, 0x4c
        /*0022*/ 	.byte	0x01
	.zero		1


	//----- nvinfo : EIATTR_ANNOTATIONS
	.align		4
        /*0024*/ 	.byte	0x04, 0x55
        /*0026*/ 	.short	(.L_22 - .L_21)


	//   ....[0]....
.L_21:
        /*0028*/ 	.word	0x00000001
        /*002c*/ 	.byte	0x00, 0x09, 0x00, 0x00, 0x01, 0x00, 0x00, 0x00, 0xf0, 0x09, 0x00, 0x00, 0x01, 0x00, 0x00, 0x00
        /* <DEDUP_REMOVED lines=198> */
        /*0c9c*/ 	.byte	0x80, 0x0c, 0x01, 0x00


	//----- nvinfo : EIATTR_MERCURY_ISA_VERSION
	.align		4
.L_22:
        /*0ca0*/ 	.byte	0x03, 0x5f
        /*0ca2*/ 	.short	0x0101


	//----- nvinfo : EIATTR_INT_WARP_WIDE_INSTR_OFFSETS
	.align		4
        /*0ca4*/ 	.byte	0x04, 0x31
        /*0ca6*/ 	.short	(.L_24 - .L_23)


	//   ....[0]....
.L_23:
        /*0ca8*/ 	.word	0x00000740


	//   ....[1]....
        /*0cac*/ 	.word	0x00000760


	//   ....[2]....
        /*0cb0*/ 	.word	0x000008d0


	//----- nvinfo : EIATTR_COOP_GROUP_MASK_REGIDS
	.align		4
.L_24:
        /*0cb4*/ 	.byte	0x04, 0x29
        /*0cb6*/ 	.short	(.L_26 - .L_25)


	//   ....[0]....
.L_25:
        /*0cb8*/ 	.word	0xffffffff


	//   ....[1]....
        /*0cbc*/ 	.word	0xffffffff


	//   ....[2]....
        /*0cc0*/ 	.word	0xffffffff


	//   ....[3]....
        /*0cc4*/ 	.word	0xffffffff


	//   ....[4]....
        /*0cc8*/ 	.word	0xffffffff


	//   ....[5]....
        /*0ccc*/ 	.word	0xffffffff


	//----- nvinfo : EIATTR_COOP_GROUP_INSTR_OFFSETS
	.align		4
.L_26:
        /*0cd0*/ 	.byte	0x04, 0x28
        /*0cd2*/ 	.short	(.L_28 - .L_27)


	//   ....[0]....
.L_27:
        /*0cd4*/ 	.word	0x00000070


	//   ....[1]....
        /*0cd8*/ 	.word	0x00000080


	//   ....[2]....
        /*0cdc*/ 	.word	0x000001a0


	//   ....[3]....
        /*0ce0*/ 	.word	0x000005b0


	//   ....[4]....
        /*0ce4*/ 	.word	0x00000a30


	//   ....[5]....
        /*0ce8*/ 	.word	0x000017b0


	//----- nvinfo : EIATTR_REG_RECONFIG
	.align		4
.L_28:
        /*0cec*/ 	.byte	0x01, 0x54
	.zero		2


	//----- nvinfo : EIATTR_MBARRIER_INSTR_OFFSETS
	.align		4
        /*0cf0*/ 	.byte	0x04, 0x39
        /*0cf2*/ 	.short	(.L_30 - .L_29)


	//   ....[0]....
.L_29:
        /*0cf4*/ 	.word	0x00000340
        /*0cf8*/ 	.word	0x000000ff
        /*0cfc*/ 	.word	0x00000000
        /*0d00*/ 	.short	0x0100
        /*0d02*/ 	.byte	0x09
	.zero		1


	//   ....[1]....
        /*0d04*/ 	.word	0x00000350
        /*0d08*/ 	.word	0x000000ff
        /*0d0c*/ 	.word	0x00000090
        /*0d10*/ 	.short	0x0100
        /*0d12*/ 	.byte	0x09
	.zero		1


	//   ....[2]....
        /*0d14*/ 	.word	0x00000360
        /*0d18*/ 	.word	0x000000ff
        /*0d1c*/ 	.word	0x00000008
        /*0d20*/ 	.short	0x0100
        /*0d22*/ 	.byte	0x09
	.zero		1


	//   ....[3]....
        /*0d24*/ 	.word	0x00000370
        /*0d28*/ 	.word	0x000000ff
        /*0d2c*/ 	.word	0x00000098
        /*0d30*/ 	.short	0x0100
        /*0d32*/ 	.byte	0x09
	.zero		1


	//   ....[4]....
        /*0d34*/ 	.word	0x00000380
        /*0d38*/ 	.word	0x000000ff
        /*0d3c*/ 	.word	0x00000010
        /*0d40*/ 	.short	0x0100
        /*0d42*/ 	.byte	0x09
	.zero		1


	//   ....[5]....
        /*0d44*/ 	.word	0x00000390
        /*0d48*/ 	.word	0x000000ff
        /*0d4c*/ 	.word	0x000000a0
        /*0d50*/ 	.short	0x0100
        /*0d52*/ 	.byte	0x09
	.zero		1


	//   ....[6]....
        /*0d54*/ 	.word	0x000003a0
        /*0d58*/ 	.word	0x000000ff
        /*0d5c*/ 	.word	0x00000018
        /*0d60*/ 	.short	0x0100
        /*0d62*/ 	.byte	0x09
	.zero		1


	//   ....[7]....
        /*0d64*/ 	.word	0x000003b0
        /*0d68*/ 	.word	0x000000ff
        /*0d6c*/ 	.word	0x000000a8
        /*0d70*/ 	.short	0x0100
        /*0d72*/ 	.byte	0x09
	.zero		1


	//   ....[8]....
        /*0d74*/ 	.word	0x000003c0
        /*0d78*/ 	.word	0x000000ff
        /*0d7c*/ 	.word	0x00000020
        /*0d80*/ 	.short	0x0100
        /*0d82*/ 	.byte	0x09
	.zero		1


	//   ....[9]....
        /*0d84*/ 	.word	0x000003d0
        /*0d88*/ 	.word	0x000000ff
        /*0d8c*/ 	.word	0x000000b0
        /*0d90*/ 	.short	0x0100
        /*0d92*/ 	.byte	0x09
	.zero		1


	//   ....[10]....
        /*0d94*/ 	.word	0x000003e0
        /*0d98*/ 	.word	0x000000ff
        /*0d9c*/ 	.word	0x00000028
        /*0da0*/ 	.short	0x0100
        /*0da2*/ 	.byte	0x09
	.zero		1


	//   ....[11]....
        /*0da4*/ 	.word	0x000003f0
        /*0da8*/ 	.word	0x000000ff
        /*0dac*/ 	.word	0x000000b8
        /*0db0*/ 	.short	0x0100
        /*0db2*/ 	.byte	0x09
	.zero		1


	//   ....[12]....
        /*0db4*/ 	.word	0x00000400
        /*0db8*/ 	.word	0x000000ff
        /*0dbc*/ 	.word	0x00000030
        /*0dc0*/ 	.short	0x0100
        /*0dc2*/ 	.byte	0x09
	.zero		1


	//   ....[13]....
        /*0dc4*/ 	.word	0x00000410
        /*0dc8*/ 	.word	0x000000ff
        /*0dcc*/ 	.word	0x000000c0
        /*0dd0*/ 	.short	0x0100
        /*0dd2*/ 	.byte	0x09
	.zero		1


	//   ....[14]....
        /*0dd4*/ 	.word	0x00000420
        /*0dd8*/ 	.word	0x000000ff
        /*0ddc*/ 	.word	0x00000038
        /*0de0*/ 	.short	0x0100
        /*0de2*/ 	.byte	0x09
	.zero		1


	//   ....[15]....
        /*0de4*/ 	.word	0x00000430
        /*0de8*/ 	.word	0x000000ff
        /*0dec*/ 	.word	0x000000c8
        /*0df0*/ 	.short	0x0100
        /*0df2*/ 	.byte	0x09
	.zero		1


	//   ....[16]....
        /*0df4*/ 	.word	0x00000440
        /*0df8*/ 	.word	0x000000ff
        /*0dfc*/ 	.word	0x00000040
        /*0e00*/ 	.short	0x0100
        /*0e02*/ 	.byte	0x09
	.zero		1


	//   ....[17]....
        /*0e04*/ 	.word	0x00000450
        /*0e08*/ 	.word	0x000000ff
        /*0e0c*/ 	.word	0x000000d0
        /*0e10*/ 	.short	0x0100
        /*0e12*/ 	.byte	0x09
	.zero		1


	//   ....[18]....
        /*0e14*/ 	.word	0x00000460
        /*0e18*/ 	.word	0x000000ff
        /*0e1c*/ 	.word	0x00000048
        /*0e20*/ 	.short	0x0100
        /*0e22*/ 	.byte	0x09
	.zero		1


	//   ....[19]....
        /*0e24*/ 	.word	0x00000470
        /*0e28*/ 	.word	0x000000ff
        /*0e2c*/ 	.word	0x000000d8
        /*0e30*/ 	.short	0x0100
        /*0e32*/ 	.byte	0x09
	.zero		1


	//   ....[20]....
        /*0e34*/ 	.word	0x00000480
        /*0e38*/ 	.word	0x000000ff
        /*0e3c*/ 	.word	0x00000050
        /*0e40*/ 	.short	0x0100
        /*0e42*/ 	.byte	0x09
	.zero		1


	//   ....[21]....
        /*0e44*/ 	.word	0x00000490
        /*0e48*/ 	.word	0x000000ff
        /*0e4c*/ 	.word	0x000000e0
        /*0e50*/ 	.short	0x0100
        /*0e52*/ 	.byte	0x09
	.zero		1


	//   ....[22]....
        /*0e54*/ 	.word	0x000004a0
        /*0e58*/ 	.word	0x000000ff
        /*0e5c*/ 	.word	0x00000058
        /*0e60*/ 	.short	0x0100
        /*0e62*/ 	.byte	0x09
	.zero		1


	//   ....[23]....
        /*0e64*/ 	.word	0x000004b0
        /*0e68*/ 	.word	0x000000ff
        /*0e6c*/ 	.word	0x000000e8
        /*0e70*/ 	.short	0x0100
        /*0e72*/ 	.byte	0x09
	.zero		1


	//   ....[24]....
        /*0e74*/ 	.word	0x000004c0
        /*0e78*/ 	.word	0x000000ff
        /*0e7c*/ 	.word	0x00000060
        /*0e80*/ 	.short	0x0100
        /*0e82*/ 	.byte	0x09
	.zero		1


	//   ....[25]....
        /*0e84*/ 	.word	0x000004d0
        /*0e88*/ 	.word	0x000000ff
        /*0e8c*/ 	.word	0x000000f0
        /*0e90*/ 	.short	0x0100
        /*0e92*/ 	.byte	0x09
	.zero		1


	//   ....[26]....
        /*0e94*/ 	.word	0x000004e0
        /*0e98*/ 	.word	0x000000ff
        /*0e9c*/ 	.word	0x00000068
        /*0ea0*/ 	.short	0x0100
        /*0ea2*/ 	.byte	0x09
	.zero		1


	//   ....[27]....
        /*0ea4*/ 	.word	0x000004f0
        /*0ea8*/ 	.word	0x000000ff
        /*0eac*/ 	.word	0x000000f8
        /*0eb0*/ 	.short	0x0100
        /*0eb2*/ 	.byte	0x09
	.zero		1


	//   ....[28]....
        /*0eb4*/ 	.word	0x00000500
        /*0eb8*/ 	.word	0x000000ff
        /*0ebc*/ 	.word	0x00000070
        /*0ec0*/ 	.short	0x0100
        /*0ec2*/ 	.byte	0x09
	.zero		1


	//   ....[29]....
        /*0ec4*/ 	.word	0x00000510
        /*0ec8*/ 	.word	0x000000ff
        /*0ecc*/ 	.word	0x00000100
        /*0ed0*/ 	.short	0x0100
        /*0ed2*/ 	.byte	0x09
	.zero		1


	//   ....[30]....
        /*0ed4*/ 	.word	0x00000520
        /*0ed8*/ 	.word	0x000000ff
        /*0edc*/ 	.word	0x00000078
        /*0ee0*/ 	.short	0x0100
        /*0ee2*/ 	.byte	0x09
	.zero		1


	//   ....[31]....
        /*0ee4*/ 	.word	0x00000530
        /*0ee8*/ 	.word	0x000000ff
        /*0eec*/ 	.word	0x00000108
        /*0ef0*/ 	.short	0x0100
        /*0ef2*/ 	.byte	0x09
	.zero		1


	//   ....[32]....
        /*0ef4*/ 	.word	0x00000540
        /*0ef8*/ 	.word	0x000000ff
        /*0efc*/ 	.word	0x00000080
        /*0f00*/ 	.short	0x0100
        /*0f02*/ 	.byte	0x09
	.zero		1


	//   ....[33]....
        /*0f04*/ 	.word	0x00000550
        /*0f08*/ 	.word	0x000000ff
        /*0f0c*/ 	.word	0x00000110
        /*0f10*/ 	.short	0x0100
        /*0f12*/ 	.byte	0x09
	.zero		1


	//   ....[34]....
        /*0f14*/ 	.word	0x00000560
        /*0f18*/ 	.word	0x000000ff
        /*0f1c*/ 	.word	0x00000088
        /*0f20*/ 	.short	0x0100
        /*0f22*/ 	.byte	0x09
	.zero		1


	//   ....[35]....
        /*0f24*/ 	.word	0x00000570
        /*0f28*/ 	.word	0x000000ff
        /*0f2c*/ 	.word	0x00000118
        /*0f30*/ 	.short	0x0100
        /*0f32*/ 	.byte	0x09
	.zero		1


	//   ....[36]....
        /*0f34*/ 	.word	0x00000960
        /*0f38*/ 	.word	0x000000ff
        /*0f3c*/ 	.word	0x00000130
        /*0f40*/ 	.short	0x0100
        /*0f42*/ 	.byte	0x06
	.zero		1


	//   ....[37]....
        /*0f44*/ 	.word	0x000009d0
        /*0f48*/ 	.word	0x000000ff
        /*0f4c*/ 	.word	0x00000138
        /*0f50*/ 	.short	0x0100
        /*0f52*/ 	.byte	0x06
	.zero		1


	//   ....[38]....
        /*0f54*/ 	.word	0x00001fc0
        /*0f58*/ 	.word	0x000000ff
        /*0f5c*/ 	.word	0x00000000
        /*0f60*/ 	.short	0x010a
        /*0f62*/ 	.byte	0x06
	.zero		1


	//   ....[39]....
        /*0f64*/ 	.word	0x00002000
        /*0f68*/ 	.word	0x000000ff
        /*0f6c*/ 	.word	0x00000000
        /*0f70*/ 	.short	0x010a
        /*0f72*/ 	.byte	0x06
	.zero		1


	//   ....[40]....
        /*0f74*/ 	.word	0x000031c0
        /*0f78*/ 	.word	0x000000ff
        /*0f7c*/ 	.word	0x00000000
        /*0f80*/ 	.short	0x010a
        /*0f82*/ 	.byte	0x09
	.zero		1


	//   ....[41]....
        /*0f84*/ 	.word	0x00003200
        /*0f88*/ 	.word	0x000000ff
        /*0f8c*/ 	.word	0x00000000
        /*0f90*/ 	.short	0x010a
        /*0f92*/ 	.byte	0x09
	.zero		1


	//   ....[42]....
        /*0f94*/ 	.word	0x00004240
        /*0f98*/ 	.word	0x000000e5
        /*0f9c*/ 	.word	0x00000000
        /*0fa0*/ 	.short	0x0101
        /*0fa2*/ 	.byte	0x3f
	.zero		1


	//   ....[43]....
        /*0fa4*/ 	.word	0x00005460
        /*0fa8*/ 	.word	0x00000018
        /*0fac*/ 	.word	0x00000000
        /*0fb0*/ 	.short	0x0101
        /*0fb2*/ 	.byte	0x3f
	.zero		1


	//   ....[44]....
        /*0fb4*/ 	.word	0x0000f6a0
        /*0fb8*/ 	.word	0x0000000b
        /*0fbc*/ 	.word	0x00000090
        /*0fc0*/ 	.short	0x010a
        /*0fc2*/ 	.byte	0x3f
	.zero		1


	//   ....[45]....
        /*0fc4*/ 	.word	0x0000fa70
        /*0fc8*/ 	.word	0x00000004
        /*0fcc*/ 	.word	0x00000138
        /*0fd0*/ 	.short	0x0101
        /*0fd2*/ 	.byte	0x3f
	.zero		1


	//   ....[46]....
        /*0fd4*/ 	.word	0x000101f0
        /*0fd8*/ 	.word	0x00000007
        /*0fdc*/ 	.word	0x00000000
        /*0fe0*/ 	.short	0x010a
        /*0fe2*/ 	.byte	0x3f
	.zero		1


	//   ....[47]....
        /*0fe4*/ 	.word	0x00010270
        /*0fe8*/ 	.word	0x00000009
        /*0fec*/ 	.word	0x00000000
        /*0ff0*/ 	.short	0x010a
        /*0ff2*/ 	.byte	0x3f
	.zero		1


	//   ....[48]....
        /*0ff4*/ 	.word	0x00010300
        /*0ff8*/ 	.word	0x00000006
        /*0ffc*/ 	.word	0x00000000
        /*1000*/ 	.short	0x010a
        /*1002*/ 	.byte	0x3f
	.zero		1


	//   ....[49]....
        /*1004*/ 	.word	0x00010390
        /*1008*/ 	.word	0x00000009
        /*100c*/ 	.word	0x00000000
        /*1010*/ 	.short	0x010a
        /*1012*/ 	.byte	0x3f
	.zero		1


	//   ....[50]....
        /*1014*/ 	.word	0x00010420
        /*1018*/ 	.word	0x00000006
        /*101c*/ 	.word	0x00000000
        /*1020*/ 	.short	0x010a
        /*1022*/ 	.byte	0x3f
	.zero		1


	//   ....[51]....
        /*1024*/ 	.word	0x000104b0
        /*1028*/ 	.word	0x00000009
        /*102c*/ 	.word	0x00000000
        /*1030*/ 	.short	0x010a
        /*1032*/ 	.byte	0x3f
	.zero		1


	//   ....[52]....
        /*1034*/ 	.word	0x00010540
        /*1038*/ 	.word	0x00000006
        /*103c*/ 	.word	0x00000000
        /*1040*/ 	.short	0x010a
        /*1042*/ 	.byte	0x3f
	.zero		1


	//   ....[53]....
        /*1044*/ 	.word	0x000105d0
        /*1048*/ 	.word	0x00000009
        /*104c*/ 	.word	0x00000000
        /*1050*/ 	.short	0x010a
        /*1052*/ 	.byte	0x3f
	.zero		1


	//   ....[54]....
        /*1054*/ 	.word	0x00010660
        /*1058*/ 	.word	0x00000006
        /*105c*/ 	.word	0x00000000
        /*1060*/ 	.short	0x010a
        /*1062*/ 	.byte	0x3f
	.zero		1


	//   ....[55]....
        /*1064*/ 	.word	0x000106f0
        /*1068*/ 	.word	0x00000009
        /*106c*/ 	.word	0x00000000
        /*1070*/ 	.short	0x010a
        /*1072*/ 	.byte	0x3f
	.zero		1


	//   ....[56]....
        /*1074*/ 	.word	0x00010780
        /*1078*/ 	.word	0x00000006
        /*107c*/ 	.word	0x00000000
        /*1080*/ 	.short	0x010a
        /*1082*/ 	.byte	0x3f
	.zero		1


	//   ....[57]....
        /*1084*/ 	.word	0x00010810
        /*1088*/ 	.word	0x00000009
        /*108c*/ 	.word	0x00000000
        /*1090*/ 	.short	0x010a
        /*1092*/ 	.byte	0x3f
	.zero		1


	//   ....[58]....
        /*1094*/ 	.word	0x000108a0
        /*1098*/ 	.word	0x00000006
        /*109c*/ 	.word	0x00000000
        /*10a0*/ 	.short	0x010a
        /*10a2*/ 	.byte	0x3f
	.zero		1


	//   ....[59]....
        /*10a4*/ 	.word	0x00010930
        /*10a8*/ 	.word	0x00000009
        /*10ac*/ 	.word	0x00000000
        /*10b0*/ 	.short	0x010a
        /*10b2*/ 	.byte	0x3f
	.zero		1


	//   ....[60]....
        /*10b4*/ 	.word	0x000109c0
        /*10b8*/ 	.word	0x00000006
        /*10bc*/ 	.word	0x00000000
        /*10c0*/ 	.short	0x010a
        /*10c2*/ 	.byte	0x3f
	.zero		1


	//   ....[61]....
        /*10c4*/ 	.word	0x00010a50
        /*10c8*/ 	.word	0x00000009
        /*10cc*/ 	.word	0x00000000
        /*10d0*/ 	.short	0x010a
        /*10d2*/ 	.byte	0x3f
	.zero		1


	//   ....[62]....
        /*10d4*/ 	.word	0x00010ae0
        /*10d8*/ 	.word	0x00000006
        /*10dc*/ 	.word	0x00000000
        /*10e0*/ 	.short	0x010a
        /*10e2*/ 	.byte	0x3f
	.zero		1


	//   ....[63]....
        /*10e4*/ 	.word	0x00010b70
        /*10e8*/ 	.word	0x00000003
        /*10ec*/ 	.word	0x00000000
        /*10f0*/ 	.short	0x010a
        /*10f2*/ 	.byte	0x3f
	.zero		1


	//   ....[64]....
        /*10f4*/ 	.word	0x00010be0
        /*10f8*/ 	.word	0x00000003
        /*10fc*/ 	.word	0x00000000
        /*1100*/ 	.short	0x010a
        /*1102*/ 	.byte	0x3f
	.zero		1


	//   ....[65]....
        /*1104*/ 	.word	0x00010c50
        /*1108*/ 	.word	0x00000000
        /*110c*/ 	.word	0x00000000
        /*1110*/ 	.short	0x010a
        /*1112*/ 	.byte	0x3f
	.zero		1


	//   ....[66]....
        /*1114*/ 	.word	0x00010d30
        /*1118*/ 	.word	0x0000000b
        /*111c*/ 	.word	0x00000090
        /*1120*/ 	.short	0x010a
        /*1122*/ 	.byte	0x3f
	.zero		1


	//   ....[67]....
        /*1124*/ 	.word	0x00010e00
        /*1128*/ 	.word	0x00000007
        /*112c*/ 	.word	0x00000000
        /*1130*/ 	.short	0x010a
        /*1132*/ 	.byte	0x3f
	.zero		1


	//   ....[68]....
        /*1134*/ 	.word	0x00010e50
        /*1138*/ 	.word	0x00000009
        /*113c*/ 	.word	0x00000000
        /*1140*/ 	.short	0x010a
        /*1142*/ 	.byte	0x3f
	.zero		1


	//   ....[69]....
        /*1144*/ 	.word	0x00010ea0
        /*1148*/ 	.word	0x00000006
        /*114c*/ 	.word	0x00000000
        /*1150*/ 	.short	0x010a
        /*1152*/ 	.byte	0x3f
	.zero		1


	//   ....[70]....
        /*1154*/ 	.word	0x00010ef0
        /*1158*/ 	.word	0x00000009
        /*115c*/ 	.word	0x00000000
        /*1160*/ 	.short	0x010a
        /*1162*/ 	.byte	0x3f
	.zero		1


	//   ....[71]....
        /*1164*/ 	.word	0x00010f40
        /*1168*/ 	.word	0x00000006
        /*116c*/ 	.word	0x00000000
        /*1170*/ 	.short	0x010a
        /*1172*/ 	.byte	0x3f
	.zero		1


	//   ....[72]....
        /*1174*/ 	.word	0x00010f90
        /*1178*/ 	.word	0x00000009
        /*117c*/ 	.word	0x00000000
        /*1180*/ 	.short	0x010a
        /*1182*/ 	.byte	0x3f
	.zero		1


	//   ....[73]....
        /*1184*/ 	.word	0x00010fe0
        /*1188*/ 	.word	0x00000006
        /*118c*/ 	.word	0x00000000
        /*1190*/ 	.short	0x010a
        /*1192*/ 	.byte	0x3f
	.zero		1


	//   ....[74]....
        /*1194*/ 	.word	0x00011030
        /*1198*/ 	.word	0x00000009
        /*119c*/ 	.word	0x00000000
        /*11a0*/ 	.short	0x010a
        /*11a2*/ 	.byte	0x3f
	.zero		1


	//   ....[75]....
        /*11a4*/ 	.word	0x00011080
        /*11a8*/ 	.word	0x00000006
        /*11ac*/ 	.word	0x00000000
        /*11b0*/ 	.short	0x010a
        /*11b2*/ 	.byte	0x3f
	.zero		1


	//   ....[76]....
        /*11b4*/ 	.word	0x000110d0
        /*11b8*/ 	.word	0x00000009
        /*11bc*/ 	.word	0x00000000
        /*11c0*/ 	.short	0x010a
        /*11c2*/ 	.byte	0x3f
	.zero		1


	//   ....[77]....
        /*11c4*/ 	.word	0x00011120
        /*11c8*/ 	.word	0x00000006
        /*11cc*/ 	.word	0x00000000
        /*11d0*/ 	.short	0x010a
        /*11d2*/ 	.byte	0x3f
	.zero		1


	//   ....[78]....
        /*11d4*/ 	.word	0x00011170
        /*11d8*/ 	.word	0x00000009
        /*11dc*/ 	.word	0x00000000
        /*11e0*/ 	.short	0x010a
        /*11e2*/ 	.byte	0x3f
	.zero		1


	//   ....[79]....
        /*11e4*/ 	.word	0x000111c0
        /*11e8*/ 	.word	0x00000006
        /*11ec*/ 	.word	0x00000000
        /*11f0*/ 	.short	0x010a
        /*11f2*/ 	.byte	0x3f
	.zero		1


	//   ....[80]....
        /*11f4*/ 	.word	0x00011210
        /*11f8*/ 	.word	0x00000009
        /*11fc*/ 	.word	0x00000000
        /*1200*/ 	.short	0x010a
        /*1202*/ 	.byte	0x3f
	.zero		1


	//   ....[81]....
        /*1204*/ 	.word	0x00011260
        /*1208*/ 	.word	0x00000006
        /*120c*/ 	.word	0x00000000
        /*1210*/ 	.short	0x010a
        /*1212*/ 	.byte	0x3f
	.zero		1


	//   ....[82]....
        /*1214*/ 	.word	0x000112b0
        /*1218*/ 	.word	0x00000009
        /*121c*/ 	.word	0x00000000
        /*1220*/ 	.short	0x010a
        /*1222*/ 	.byte	0x3f
	.zero		1


	//   ....[83]....
        /*1224*/ 	.word	0x00011300
        /*1228*/ 	.word	0x00000006
        /*122c*/ 	.word	0x00000000
        /*1230*/ 	.short	0x010a
        /*1232*/ 	.byte	0x3f
	.zero		1


	//----- nvinfo : EIATTR_NUM_MBARRIERS
	.align		4
.L_30:
        /*1234*/ 	.byte	0x03, 0x38
        /*1236*/ 	.short	0x0026


	//----- nvinfo : EIATTR_EXIT_INSTR_OFFSETS
	.align		4
        /*1238*/ 	.byte	0x04, 0x1c
        /*123a*/ 	.short	(.L_32 - .L_31)


	//   ....[0]....
.L_31:
        /*123c*/ 	.word	0x00000bc0


	//   ....[1]....
        /*1240*/ 	.word	0x00001450


	//   ....[2]....
        /*1244*/ 	.word	0x0000ed80


	//   ....[3]....
        /*1248*/ 	.word	0x0000f310


	//   ....[4]....
        /*124c*/ 	.word	0x00010bc0


	//----- nvinfo : EIATTR_MAX_THREADS
	.align		4
.L_32:
        /*1250*/ 	.byte	0x04, 0x05
        /*1252*/ 	.short	(.L_34 - .L_33)
.L_33:
        /*1254*/ 	.word	0x00000180
        /*1258*/ 	.word	0x00000001
        /*125c*/ 	.word	0x00000001


	//----- nvinfo : EIATTR_CRS_STACK_SIZE
	.align		4
.L_34:
        /*1260*/ 	.byte	0x04, 0x1e
        /*1262*/ 	.short	(.L_36 - .L_35)
.L_35:
        /*1264*/ 	.word	0x00000000


	//----- nvinfo : EIATTR_CBANK_PARAM_SIZE
	.align		4
.L_36:
        /*1268*/ 	.byte	0x03, 0x19
        /*126a*/ 	.short	0x0470


	//----- nvinfo : EIATTR_PARAM_CBANK
	.align		4
        /*126c*/ 	.byte	0x04, 0x0a
        /*126e*/ 	.short	(.L_38 - .L_37)
	.align		4
.L_37:
        /*1270*/ 	.word	index@(.nv.constant0._ZN7cutlass13device_kernelINS_4gemm6kernel13GemmUniversalIN4cute5tupleIJiiiiEEENS1_10collective13CollectiveMmaINS1_37MainloopSm90TmaGmmaWarpSpecializedFP8ILi18ENS5_IJNS4_1CILi2EEENSA_ILi1EEESC_EEENS1_35KernelTmaWarpSpecializedCooperativeEEENS5_IJNSA_ILi128EEENSA_ILi256EEENSA_ILi32EEEEEENS_12float_e4m3_tENS5_IJlSC_lEEESK_SL_NS4_8TiledMMAINS4_8MMA_AtomIJNS4_4SM904GMMA31MMA_64x256x32_F32E4M3E4M3_SS_TNILNSP_7ScaleInE1ELSR_1EEEEEENS4_6LayoutISD_NS5_IJSC_NSA_ILi0EEESV_EEEEENS5_IJNS4_10UnderscoreESY_SY_EEEEENS4_13SM90_TMA_LOADENS4_14ComposedLayoutINS4_7SwizzleILi1ELi4ELi3EEENS4_18smem_ptr_flag_bitsILi8EEENSU_INS5_IJNSA_ILi8EEESI_EEENS5_IJSI_SC_EEEEEEEvNS4_8identityENS4_23SM90_TMA_LOAD_MULTICASTES1B_vS1C_EENS_8epilogue10collective6detail29Sm90TmaWarpSpecializedAdapterINS1G_15DefaultEpilogueISK_SL_SL_NS1F_6thread17LinearCombinationISK_Li1EffLNS1K_9ScaleType4KindE0ELNS_15FloatRoundStyleE2ESK_EENS1_15EpilogueDefaultEEEEEvvEEEEvNT_6ParamsE)
        /*1274*/ 	.short	0x0210
        /*1276*/ 	.short	0x0470


	//----- nvinfo : EIATTR_SW_WAR
	.align		4
.L_38:
        /*1278*/ 	.byte	0x04, 0x36
        /*127a*/ 	.short	(.L_40 - .L_39)
.L_39:
        /*127c*/ 	.word	0x00000008
.L_40:


//--------------------- .nv.callgraph             --------------------------
	.section	.nv.callgraph,"",@"SHT_CUDA_CALLGRAPH"
	.align	4
	.sectionentsize	8
	.align		4
        /*0000*/ 	.word	0x00000000
	.align		4
        /*0004*/ 	.word	0xffffffff
	.align		4
        /*0008*/ 	.word	0x00000000
	.align		4
        /*000c*/ 	.word	0xfffffffe
	.align		4
        /*0010*/ 	.word	0x00000000
	.align		4
        /*0014*/ 	.word	0xfffffffd
	.align		4
        /*0018*/ 	.word	0x00000000
	.align		4
        /*001c*/ 	.word	0xfffffffc


//--------------------- .nv.constant4             --------------------------
	.section	.nv.constant4,"a",@progbits
	.align	8
	.align		8
.nv.constant4:
        /*0000*/ 	.dword	_ZN39_INTERNAL_ba149c2a_4_k_cu_6c75745c_49864cuda3std3__45__cpo5beginE
	.align		8
        /*0008*/ 	.dword	_ZN39_INTERNAL_ba149c2a_4_k_cu_6c75745c_49864cuda3std3__45__cpo3endE
	.align		8
        /*0010*/ 	.dword	_ZN39_INTERNAL_ba149c2a_4_k_cu_6c75745c_49864cuda3std3__45__cpo6cbeginE
	.align		8
        /*0018*/ 	.dword	_ZN39_INTERNAL_ba149c2a_4_k_cu_6c75745c_49864cuda3std3__45__cpo4cendE
	.align		8
        /*0020*/ 	.dword	_ZN39_INTERNAL_ba149c2a_4_k_cu_6c75745c_49864cuda3std3__441_GLOBAL__N__ba149c2a_4_k_cu_6c75745c_49866ignoreE
	.align		8
        /*0028*/ 	.dword	_ZN39_INTERNAL_ba149c2a_4_k_cu_6c75745c_49864cuda3std3__419piecewise_constructE
	.align		8
        /*0030*/ 	.dword	_ZN39_INTERNAL_ba149c2a_4_k_cu_6c75745c_49864cuda3std3__48in_placeE
	.align		8
        /*0038*/ 	.dword	_ZN39_INTERNAL_ba149c2a_4_k_cu_6c75745c_49864cuda3std6ranges3__45__cpo4swapE
	.align		8
        /*0040*/ 	.dword	_ZN39_INTERNAL_ba149c2a_4_k_cu_6c75745c_49864cuda3std6ranges3__45__cpo9iter_moveE
	.align		8
        /*0048*/ 	.dword	_ZN39_INTERNAL_ba149c2a_4_k_cu_6c75745c_49864cute7productE
	.align		8
        /*0050*/ 	.dword	_ZN39_INTERNAL_ba149c2a_4_k_cu_6c75745c_49864cute1_E


//--------------------- .text._ZN7cutlass13device_kernelINS_4gemm6kernel13GemmUniversalIN4cute5tupleIJiiiiEEENS1_10collective13CollectiveMmaINS1_37MainloopSm90TmaGmmaWarpSpecializedFP8ILi18ENS5_IJNS4_1CILi2EEENSA_ILi1EEESC_EEENS1_35KernelTmaWarpSpecializedCooperativeEEENS5_IJNSA_ILi128EEENSA_ILi256EEENSA_ILi32EEEEEENS_12float_e4m3_tENS5_IJlSC_lEEESK_SL_NS4_8TiledMMAINS4_8MMA_AtomIJNS4_4SM904GMMA31MMA_64x256x32_F32E4M3E4M3_SS_TNILNSP_7ScaleInE1ELSR_1EEEEEENS4_6LayoutISD_NS5_IJSC_NSA_ILi0EEESV_EEEEENS5_IJNS4_10UnderscoreESY_SY_EEEEENS4_13SM90_TMA_LOADENS4_14ComposedLayoutINS4_7SwizzleILi1ELi4ELi3EEENS4_18smem_ptr_flag_bitsILi8EEENSU_INS5_IJNSA_ILi8EEESI_EEENS5_IJSI_SC_EEEEEEEvNS4_8identityENS4_23SM90_TMA_LOAD_MULTICASTES1B_vS1C_EENS_8epilogue10collective6detail29Sm90TmaWarpSpecializedAdapterINS1G_15DefaultEpilogueISK_SL_SL_NS1F_6thread17LinearCombinationISK_Li1EffLNS1K_9ScaleType4KindE0ELNS_15FloatRoundStyleE2ESK_EENS1_15EpilogueDefaultEEEEEvvEEEEvNT_6ParamsE --------------------------
	.section	.text._ZN7cutlass13device_kernelINS_4gemm6kernel13GemmUniversalIN4cute5tupleIJiiiiEEENS1_10collective13CollectiveMmaINS1_37MainloopSm90TmaGmmaWarpSpecializedFP8ILi18ENS5_IJNS4_1CILi2EEENSA_ILi1EEESC_EEENS1_35KernelTmaWarpSpecializedCooperativeEEENS5_IJNSA_ILi128EEENSA_ILi256EEENSA_ILi32EEEEEENS_12float_e4m3_tENS5_IJlSC_lEEESK_SL_NS4_8TiledMMAINS4_8MMA_AtomIJNS4_4SM904GMMA31MMA_64x256x32_F32E4M3E4M3_SS_TNILNSP_7ScaleInE1ELSR_1EEEEEENS4_6LayoutISD_NS5_IJSC_NSA_ILi0EEESV_EEEEENS5_IJNS4_10UnderscoreESY_SY_EEEEENS4_13SM90_TMA_LOADENS4_14ComposedLayoutINS4_7SwizzleILi1ELi4ELi3EEENS4_18smem_ptr_flag_bitsILi8EEENSU_INS5_IJNSA_ILi8EEESI_EEENS5_IJSI_SC_EEEEEEEvNS4_8identityENS4_23SM90_TMA_LOAD_MULTICASTES1B_vS1C_EENS_8epilogue10collective6detail29Sm90TmaWarpSpecializedAdapterINS1G_15DefaultEpilogueISK_SL_SL_NS1F_6thread17LinearCombinationISK_Li1EffLNS1K_9ScaleType4KindE0ELNS_15FloatRoundStyleE2ESK_EENS1_15EpilogueDefaultEEEEEvvEEEEvNT_6ParamsE,"ax",@progbits
	.align	128
.text._ZN7cutlass13device_kernelINS_4gemm6kernel13GemmUniversalIN4cute5tupleIJiiiiEEENS1_10collective13CollectiveMmaINS1_37MainloopSm90TmaGmmaWarpSpecializedFP8ILi18ENS5_IJNS4_1CILi2EEENSA_ILi1EEESC_EEENS1_35KernelTmaWarpSpecializedCooperativeEEENS5_IJNSA_ILi128EEENSA_ILi256EEENSA_ILi32EEEEEENS_12float_e4m3_tENS5_IJlSC_lEEESK_SL_NS4_8TiledMMAINS4_8MMA_AtomIJNS4_4SM904GMMA31MMA_64x256x32_F32E4M3E4M3_SS_TNILNSP_7ScaleInE1ELSR_1EEEEEENS4_6LayoutISD_NS5_IJSC_NSA_ILi0EEESV_EEEEENS5_IJNS4_10UnderscoreESY_SY_EEEEENS4_13SM90_TMA_LOADENS4_14ComposedLayoutINS4_7SwizzleILi1ELi4ELi3EEENS4_18smem_ptr_flag_bitsILi8EEENSU_INS5_IJNSA_ILi8EEESI_EEENS5_IJSI_SC_EEEEEEEvNS4_8identityENS4_23SM90_TMA_LOAD_MULTICASTES1B_vS1C_EENS_8epilogue10collective6detail29Sm90TmaWarpSpecializedAdapterINS1G_15DefaultEpilogueISK_SL_SL_NS1F_6thread17LinearCombinationISK_Li1EffLNS1K_9ScaleType4KindE0ELNS_15FloatRoundStyleE2ESK_EENS1_15EpilogueDefaultEEEEEvvEEEEvNT_6ParamsE:
        .type           _ZN7cutlass13device_kernelINS_4gemm6kernel13GemmUniversalIN4cute5tupleIJiiiiEEENS1_10collective13CollectiveMmaINS1_37MainloopSm90TmaGmmaWarpSpecializedFP8ILi18ENS5_IJNS4_1CILi2EEENSA_ILi1EEESC_EEENS1_35KernelTmaWarpSpecializedCooperativeEEENS5_IJNSA_ILi128EEENSA_ILi256EEENSA_ILi32EEEEEENS_12float_e4m3_tENS5_IJlSC_lEEESK_SL_NS4_8TiledMMAINS4_8MMA_AtomIJNS4_4SM904GMMA31MMA_64x256x32_F32E4M3E4M3_SS_TNILNSP_7ScaleInE1ELSR_1EEEEEENS4_6LayoutISD_NS5_IJSC_NSA_ILi0EEESV_EEEEENS5_IJNS4_10UnderscoreESY_SY_EEEEENS4_13SM90_TMA_LOADENS4_14ComposedLayoutINS4_7SwizzleILi1ELi4ELi3EEENS4_18smem_ptr_flag_bitsILi8EEENSU_INS5_IJNSA_ILi8EEESI_EEENS5_IJSI_SC_EEEEEEEvNS4_8identityENS4_23SM90_TMA_LOAD_MULTICASTES1B_vS1C_EENS_8epilogue10collective6detail29Sm90TmaWarpSpecializedAdapterINS1G_15DefaultEpilogueISK_SL_SL_NS1F_6thread17LinearCombinationISK_Li1EffLNS1K_9ScaleType4KindE0ELNS_15FloatRoundStyleE2ESK_EENS1_15EpilogueDefaultEEEEEvvEEEEvNT_6ParamsE,@function
        .size           _ZN7cutlass13device_kernelINS_4gemm6kernel13GemmUniversalIN4cute5tupleIJiiiiEEENS1_10collective13CollectiveMmaINS1_37MainloopSm90TmaGmmaWarpSpecializedFP8ILi18ENS5_IJNS4_1CILi2EEENSA_ILi1EEESC_EEENS1_35KernelTmaWarpSpecializedCooperativeEEENS5_IJNSA_ILi128EEENSA_ILi256EEENSA_ILi32EEEEEENS_12float_e4m3_tENS5_IJlSC_lEEESK_SL_NS4_8TiledMMAINS4_8MMA_AtomIJNS4_4SM904GMMA31MMA_64x256x32_F32E4M3E4M3_SS_TNILNSP_7ScaleInE1ELSR_1EEEEEENS4_6LayoutISD_NS5_IJSC_NSA_ILi0EEESV_EEEEENS5_IJNS4_10UnderscoreESY_SY_EEEEENS4_13SM90_TMA_LOADENS4_14ComposedLayoutINS4_7SwizzleILi1ELi4ELi3EEENS4_18smem_ptr_flag_bitsILi8EEENSU_INS5_IJNSA_ILi8EEESI_EEENS5_IJSI_SC_EEEEEEEvNS4_8identityENS4_23SM90_TMA_LOAD_MULTICASTES1B_vS1C_EENS_8epilogue10collective6detail29Sm90TmaWarpSpecializedAdapterINS1G_15DefaultEpilogueISK_SL_SL_NS1F_6thread17LinearCombinationISK_Li1EffLNS1K_9ScaleType4KindE0ELNS_15FloatRoundStyleE2ESK_EENS1_15EpilogueDefaultEEEEEvvEEEEvNT_6ParamsE,(.L_x_363 - _ZN7cutlass13device_kernelINS_4gemm6kernel13GemmUniversalIN4cute5tupleIJiiiiEEENS1_10collective13CollectiveMmaINS1_37MainloopSm90TmaGmmaWarpSpecializedFP8ILi18ENS5_IJNS4_1CILi2EEENSA_ILi1EEESC_EEENS1_35KernelTmaWarpSpecializedCooperativeEEENS5_IJNSA_ILi128EEENSA_ILi256EEENSA_ILi32EEEEEENS_12float_e4m3_tENS5_IJlSC_lEEESK_SL_NS4_8TiledMMAINS4_8MMA_AtomIJNS4_4SM904GMMA31MMA_64x256x32_F32E4M3E4M3_SS_TNILNSP_7ScaleInE1ELSR_1EEEEEENS4_6LayoutISD_NS5_IJSC_NSA_ILi0EEESV_EEEEENS5_IJNS4_10UnderscoreESY_SY_EEEEENS4_13SM90_TMA_LOADENS4_14ComposedLayoutINS4_7SwizzleILi1ELi4ELi3EEENS4_18smem_ptr_flag_bitsILi8EEENSU_INS5_IJNSA_ILi8EEESI_EEENS5_IJSI_SC_EEEEEEEvNS4_8identityENS4_23SM90_TMA_LOAD_MULTICASTES1B_vS1C_EENS_8epilogue10collective6detail29Sm90TmaWarpSpecializedAdapterINS1G_15DefaultEpilogueISK_SL_SL_NS1F_6thread17LinearCombinationISK_Li1EffLNS1K_9ScaleType4KindE0ELNS_15FloatRoundStyleE2ESK_EENS1_15EpilogueDefaultEEEEEvvEEEEvNT_6ParamsE)
        .other          _ZN7cutlass13device_kernelINS_4gemm6kernel13GemmUniversalIN4cute5tupleIJiiiiEEENS1_10collective13CollectiveMmaINS1_37MainloopSm90TmaGmmaWarpSpecializedFP8ILi18ENS5_IJNS4_1CILi2EEENSA_ILi1EEESC_EEENS1_35KernelTmaWarpSpecializedCooperativeEEENS5_IJNSA_ILi128EEENSA_ILi256EEENSA_ILi32EEEEEENS_12float_e4m3_tENS5_IJlSC_lEEESK_SL_NS4_8TiledMMAINS4_8MMA_AtomIJNS4_4SM904GMMA31MMA_64x256x32_F32E4M3E4M3_SS_TNILNSP_7ScaleInE1ELSR_1EEEEEENS4_6LayoutISD_NS5_IJSC_NSA_ILi0EEESV_EEEEENS5_IJNS4_10UnderscoreESY_SY_EEEEENS4_13SM90_TMA_LOADENS4_14ComposedLayoutINS4_7SwizzleILi1ELi4ELi3EEENS4_18smem_ptr_flag_bitsILi8EEENSU_INS5_IJNSA_ILi8EEESI_EEENS5_IJSI_SC_EEEEEEEvNS4_8identityENS4_23SM90_TMA_LOAD_MULTICASTES1B_vS1C_EENS_8epilogue10collective6detail29Sm90TmaWarpSpecializedAdapterINS1G_15DefaultEpilogueISK_SL_SL_NS1F_6thread17LinearCombinationISK_Li1EffLNS1K_9ScaleType4KindE0ELNS_15FloatRoundStyleE2ESK_EENS1_15EpilogueDefaultEEEEEvvEEEEvNT_6ParamsE,@"STO_CUDA_ENTRY STV_DEFAULT"
_ZN7cutlass13device_kernelINS_4gemm6kernel13GemmUniversalIN4cute5tupleIJiiiiEEENS1_10collective13CollectiveMmaINS1_37MainloopSm90TmaGmmaWarpSpecializedFP8ILi18ENS5_IJNS4_1CILi2EEENSA_ILi1EEESC_EEENS1_35KernelTmaWarpSpecializedCooperativeEEENS5_IJNSA_ILi128EEENSA_ILi256EEENSA_ILi32EEEEEENS_12float_e4m3_tENS5_IJlSC_lEEESK_SL_NS4_8TiledMMAINS4_8MMA_AtomIJNS4_4SM904GMMA31MMA_64x256x32_F32E4M3E4M3_SS_TNILNSP_7ScaleInE1ELSR_1EEEEEENS4_6LayoutISD_NS5_IJSC_NSA_ILi0EEESV_EEEEENS5_IJNS4_10UnderscoreESY_SY_EEEEENS4_13SM90_TMA_LOADENS4_14ComposedLayoutINS4_7SwizzleILi1ELi4ELi3EEENS4_18smem_ptr_flag_bitsILi8EEENSU_INS5_IJNSA_ILi8EEESI_EEENS5_IJSI_SC_EEEEEEEvNS4_8identityENS4_23SM90_TMA_LOAD_MULTICASTES1B_vS1C_EENS_8epilogue10collective6detail29Sm90TmaWarpSpecializedAdapterINS1G_15DefaultEpilogueISK_SL_SL_NS1F_6thread17LinearCombinationISK_Li1EffLNS1K_9ScaleType4KindE0ELNS_15FloatRoundStyleE2ESK_EENS1_15EpilogueDefaultEEEEEvvEEEEvNT_6ParamsE:
[----:B------:R-:W0:Y:S02]  /*0000*/  LDC R1, c[0x0][0x28] ;  /* 0x00000a00ff017b82 */ /* 0x000e240000000800 */
[----:B0-----:R-:W-:Y:S01]  /*0010*/  VIADD R1, R1, 0xfffffef8 ;  /* 0xfffffef801017836 */ /* 0x001fe20000000000 */
[----:B------:R-:W0:Y:S01]  /*0020*/  S2R R4, SR_TID.X ;  /* 0x0000000000047919 */ /* 0x000e220000002100 */
[----:B------:R-:W-:Y:S01]  /*0030*/  ELECT P0, URZ, PT ;  /* 0x00000000003f782f */ /* 0x000fe20003800000 */
[----:B------:R-:W-:Y:S01]  /*0040*/  BSSY B0, `(.L_x_0) ;  /* 0x0000015000007945 */ /* 0x000fe20003800000 */
[--C-:B0-----:R-:W-:Y:S02]  /*0050*/  SHF.R.U32.HI R0, RZ, 0x5, R4.reuse ;  /* 0x00000005ff007819 */ /* 0x101fe40000011604 */
[----:B------:R-:W-:-:S03]  /*0060*/  SHF.R.U32.HI R2, RZ, 0x7, R4 ;  /* 0x00000007ff027819 */ /* 0x000fc60000011604 */
[----:B------:R-:W0:Y:S04]  /*0070*/  SHFL.IDX PT, R3, R0, RZ, 0x1f ;  /* 0x00001fff00037589 */ /* 0x000e2800000e0000 */
[----:B------:R-:W1:Y:S01]  /*0080*/  SHFL.IDX PT, R2, R2, RZ, 0x1f ;  /* 0x00001fff02027589 */ /* 0x000e6200000e0000 */
[----:B0-----:R-:W-:Y:S02]  /*0090*/  R2UR UR4, R3 ;  /* 0x00000000030472ca */ /* 0x001fe400000e0000 */
[----:B-1----:R-:W-:-:S11]  /*00a0*/  R2UR UR6, R2 ;  /* 0x00000000020672ca */ /* 0x002fd600000e0000 */
[----:B------:R-:W-:Y:S02]  /*00b0*/  USHF.R.S32.HI UR5, URZ, 0x1f, UR4 ;  /* 0x0000001f3f057899 */ /* 0x000fe40008011404 */
[----:B------:R-:W-:Y:S02]  /*00c0*/  ISETP.NE.OR P0, PT, RZ, UR4, !P0 ;  /* 0x00000004ff007c0c */ /* 0x000fe4000c705670 */
[----:B------:R-:W-:-:S04]  /*00d0*/  ULEA.HI UR5, UR5, UR4, URZ, 0x2 ;  /* 0x0000000405057291 */ /* 0x000fc8000f8f103f */
[----:B------:R-:W-:-:S04]  /*00e0*/  ULOP3.LUT UR5, UR5, 0xfffffffc, URZ, 0xc0, !UPT ;  /* 0xfffffffc05057892 */ /* 0x000fc8000f8ec03f */
[----:B------:R-:W-:-:S03]  /*00f0*/  UIADD3 UR8, UR4, -UR5, URZ ;  /* 0x8000000504087290 */ /* 0x000fc6000fffe03f */
[----:B------:R-:W-:Y:S09]  /*0100*/  @P0 BRA `(.L_x_1) ;  /* 0x0000000000200947 */ /* 0x000ff20003800000 */
[----:B------:R-:W-:Y:S02]  /*0110*/  ULDC.64 UR4, c[0x0][0x198] ;  /* 0x0000660000047ab9 */ /* 0x000fe40000000a00 */
[----:B------:R-:W-:Y:S02]  /*0120*/  UIADD3 UR10, UP0, UR4, 0xf0, URZ ;  /* 0x000000f0040a7890 */ /* 0x000fe4000ff1e03f */
[----:B------:R-:W-:Y:S02]  /*0130*/  UIADD3 UR4, UP1, UR4, 0x1f0, URZ ;  /* 0x000001f004047890 */ /* 0x000fe4000ff3e03f */
[----:B------:R-:W-:Y:S02]  /*0140*/  UIADD3.X UR11, URZ, UR5, URZ, UP0, !UPT ;  /* 0x000000053f0b7290 */ /* 0x000fe400087fe43f */
[----:B------:R-:W-:-:S07]  /*0150*/  UIADD3.X UR5, URZ, UR5, URZ, UP1, !UPT ;  /* 0x000000053f057290 */ /* 0x000fce0008ffe43f */
[----:B------:R0:W-:Y:S02]  /*0160*/  UTMACCTL.PF [UR10] ;  /* 0x000000000a0079b9 */ /* 0x0001e40008040000 */
[----:B------:R0:W-:Y:S02]  /*0170*/  UTMACCTL.PF [UR4] ;  /* 0x00000000040079b9 */ /* 0x0001e40008040000 */
[----:B0-----:R-:W-:Y:S01]  /*0180*/  NOP ;  /* 0x0000000000007918 */ /* 0x001fe20000000000 */
.L_x_1:
[----:B------:R-:W-:Y:S05]  /*0190*/  BSYNC B0 ;  /* 0x0000000000007941 */ /* 0x000fea0003800000 */
.L_x_0:
[----:B------:R-:W0:Y:S01]  /*01a0*/  SHFL.IDX PT, R3, R0, RZ, 0x1f ;  /* 0x00001fff00037589 */ /* 0x000e2200000e0000 */
[----:B------:R-:W-:Y:S01]  /*01b0*/  UISETP.NE.AND UP0, UPT, UR8, 0x3, UPT ;  /* 0x000000030800788c */ /* 0x000fe2000bf05270 */
[----:B------:R-:W-:Y:S01]  /*01c0*/  ISETP.NE.AND P1, PT, RZ, UR6, PT ;  /* 0x00000006ff007c0c */ /* 0x000fe2000bf25270 */
[----:B------:R-:W-:Y:S02]  /*01d0*/  UIADD3 UR10, UR6, -0x1, URZ ;  /* 0xffffffff060a7890 */ /* 0x000fe4000fffe03f */
[----:B------:R-:W-:Y:S02]  /*01e0*/  UISETP.EQ.OR UP0, UPT, UR8, URZ, !UP0 ;  /* 0x0000003f0800728c */ /* 0x000fe4000c702670 */
[----:B------:R-:W-:Y:S02]  /*01f0*/  UISETP.GE.U32.AND UP1, UPT, UR10, 0x2, UPT ;  /* 0x000000020a00788c */ /* 0x000fe4000bf26070 */
[----:B------:R-:W-:-:S04]  /*0200*/  UISETP.EQ.AND UP0, UPT, UR6, URZ, UP0 ;  /* 0x0000003f0600728c */ /* 0x000fc80008702270 */
[----:B------:R-:W-:-:S04]  /*0210*/  USEL UR13, URZ, 0x1, !UP0 ;  /* 0x000000013f0d7887 */ /* 0x000fc8000c000000 */
[----:B------:R-:W-:Y:S01]  /*0220*/  USEL UR13, UR13, 0x2, UP1 ;  /* 0x000000020d0d7887 */ /* 0x000fe20008800000 */
[----:B0-----:R-:W-:-:S13]  /*0230*/  ISETP.NE.AND P0, PT, R3, RZ, PT ;  /* 0x000000ff0300720c */ /* 0x001fda0003f05270 */
[----:B------:R-:W-:Y:S05]  /*0240*/  @P0 BRA `(.L_x_2) ;  /* 0x0000000000d40947 */ /* 0x000fea0003800000 */
[----:B------:R-:W-:Y:S01]  /*0250*/  ELECT P0, URZ, PT ;  /* 0x00000000003f782f */ /* 0x000fe20003800000 */
[----:B------:R-:W-:-:S12]  /*0260*/  BSSY B0, `(.L_x_2) ;  /* 0x0000033000007945 */ /* 0x000fd80003800000 */
[----:B------:R-:W-:Y:S05]  /*0270*/  @!P0 BRA `(.L_x_3) ;  /* 0x0000000000c48947 */ /* 0x000fea0003800000 */
[----:B------:R-:W0:Y:S01]  /*0280*/  S2UR UR9, SR_CgaCtaId ;  /* 0x00000000000979c3 */ /* 0x000e220000008800 */
[----:B------:R-:W-:Y:S01]  /*0290*/  UMOV UR4, 0x400 ;  /* 0x0000040000047882 */ /* 0x000fe20000000000 */
[----:B------:R-:W-:Y:S01]  /*02a0*/  UMOV UR5, 0x1 ;  /* 0x0000000100057882 */ /* 0x000fe20000000000 */
[----:B------:R-:W-:Y:S02]  /*02b0*/  UMOV UR6, 0x4 ;  /* 0x0000000400067882 */ /* 0x000fe40000000000 */
[----:B------:R-:W-:-:S04]  /*02c0*/  UIADD3 UR6, -UR6, 0x100000, URZ ;  /* 0x0010000006067890 */ /* 0x000fc8000fffe13f */
[----:B------:R-:W-:Y:S02]  /*02d0*/  USHF.L.U32 UR7, UR6, 0xb, URZ ;  /* 0x0000000b06077899 */ /* 0x000fe4000800063f */
[----:B------:R-:W-:Y:S02]  /*02e0*/  USHF.L.U32 UR6, UR6, 0x1, URZ ;  /* 0x0000000106067899 */ /* 0x000fe4000800063f */
[----:B0-----:R-:W-:Y:S02]  /*02f0*/  ULEA UR9, UR9, UR4, 0x18 ;  /* 0x0000000409097291 */ /* 0x001fe4000f8ec03f */
[----:B------:R-:W-:-:S04]  /*0300*/  UIADD3 UR4, -UR5, 0x100000, URZ ;  /* 0x0010000005047890 */ /* 0x000fc8000fffe13f */
[----:B------:R-:W-:Y:S02]  /*0310*/  USHF.L.U32 UR5, UR4, 0xb, URZ ;  /* 0x0000000b04057899 */ /* 0x000fe4000800063f */
[----:B------:R-:W-:Y:S01]  /*0320*/  USHF.L.U32 UR4, UR4, 0x1, URZ ;  /* 0x0000000104047899 */ /* 0x000fe2000800063f */
[----:B------:R-:W0:Y:S11]  /*0330*/  FENCE.VIEW.ASYNC.S ;  /* 0x00000000000073c6 */ /* 0x000e360000000000 */
[----:B0-----:R0:W1:Y:S01]  /*0340*/  SYNCS.EXCH.64 URZ, [UR9], UR4 ;  /* 0x00000004093f75b2 */ /* 0x0010620008000100 */
[----:B------:R0:W2:Y:S01]  /*0350*/  SYNCS.EXCH.64 URZ, [UR9+0x90], UR6 ;  /* 0x00009006093f75b2 */ /* 0x0000a20008000100 */
[----:B------:R0:W3:Y:S01]  /*0360*/  SYNCS.EXCH.64 URZ, [UR9+0x8], UR4 ;  /* 0x00000804093f75b2 */ /* 0x0000e20008000100 */
[----:B------:R0:W4:Y:S01]  /*0370*/  SYNCS.EXCH.64 URZ, [UR9+0x98], UR6 ;  /* 0x00009806093f75b2 */ /* 0x0001220008000100 */
[----:B------:R0:W0:Y:S01]  /*0380*/  SYNCS.EXCH.64 URZ, [UR9+0x10], UR4 ;  /* 0x00001004093f75b2 */ /* 0x0000220008000100 */
        /* <DEDUP_REMOVED lines=31> */
[----:B-1234-:R-:W-:Y:S01]  /*0580*/  NOP ;  /* 0x0000000000007918 */ /* 0x01efe20000000000 */
.L_x_3:
[----:B0-----:R-:W-:Y:S05]  /*0590*/  BSYNC B0 ;  /* 0x0000000000007941 */ /* 0x001fea0003800000 */
.L_x_2:
[----:B------:R-:W-:Y:S01]  /*05a0*/  SHF.R.S32.HI R2, RZ, 0x1f, R4 ;  /* 0x0000001fff027819 */ /* 0x000fe20000011404 */
[----:B------:R-:W0:Y:S01]  /*05b0*/  SHFL.IDX PT, R0, R0, RZ, 0x1f ;  /* 0x00001fff00007589 */ /* 0x000e2200000e0000 */
[----:B------:R-:W1:Y:S01]  /*05c0*/  S2UR UR9, SR_CTAID.X ;  /* 0x00000000000979c3 */ /* 0x000e620000002500 */
[----:B------:R-:W-:Y:S02]  /*05d0*/  ELECT P0, URZ, PT ;  /* 0x00000000003f782f */ /* 0x000fe40003800000 */
[----:B------:R-:W-:Y:S01]  /*05e0*/  LEA.HI R2, R2, R4, RZ, 0x7 ;  /* 0x0000000402027211 */ /* 0x000fe200078f38ff */
[----:B------:R-:W-:Y:S01]  /*05f0*/  ULDC UR4, c[0x0][0x150] ;  /* 0x0000540000047ab9 */ /* 0x000fe20000000800 */
[----:B------:R-:W-:Y:S01]  /*0600*/  SHF.R.S32.HI R6, RZ, 0x1f, R3 ;  /* 0x0000001fff067819 */ /* 0x000fe20000011403 */
[----:B------:R-:W-:Y:S01]  /*0610*/  NOP ;  /* 0x0000000000007918 */ /* 0x000fe20000000000 */
[----:B------:R-:W-:Y:S01]  /*0620*/  LOP3.LUT R2, R2, 0xffffff80, RZ, 0xc0, !PT ;  /* 0xffffff8002027812 */ /* 0x000fe200078ec0ff */
[----:B------:R-:W-:Y:S01]  /*0630*/  NOP ;  /* 0x0000000000007918 */ /* 0x000fe20000000000 */
[----:B------:R-:W-:Y:S01]  /*0640*/  LEA.HI R6, R6, R3, RZ, 0x2 ;  /* 0x0000000306067211 */ /* 0x000fe200078f10ff */
[----:B------:R-:W2:Y:S02]  /*0650*/  LDC R8, c[0x0][0x144] ;  /* 0x00005100ff087b82 */ /* 0x000ea40000000800 */
[----:B------:R-:W-:Y:S01]  /*0660*/  IMAD.IADD R4, R4, 0x1, -R2 ;  /* 0x0000000104047824 */ /* 0x000fe200078e0a02 */
[----:B------:R-:W-:Y:S01]  /*0670*/  LOP3.LUT R6, R6, 0x3ffffffc, RZ, 0xc0, !PT ;  /* 0x3ffffffc06067812 */ /* 0x000fe200078ec0ff */
[----:B------:R-:W3:Y:S03]  /*0680*/  S2R R2, SR_CTAID.Y ;  /* 0x0000000000027919 */ /* 0x000ee60000002600 */
[----:B------:R-:W-:Y:S01]  /*0690*/  SHF.R.S32.HI R5, RZ, 0x1f, R4 ;  /* 0x0000001fff057819 */ /* 0x000fe20000011404 */
[----:B------:R-:W-:Y:S01]  /*06a0*/  IMAD.IADD R6, R3, 0x1, -R6 ;  /* 0x0000000103067824 */ /* 0x000fe200078e0a06 */
[----:B------:R-:W4:Y:S02]  /*06b0*/  LDC R11, c[0x0][0x148] ;  /* 0x00005200ff0b7b82 */ /* 0x000f240000000800 */
[----:B------:R-:W-:-:S02]  /*06c0*/  LEA.HI R5, R5, R4, RZ, 0x3 ;  /* 0x0000000405057211 */ /* 0x000fc400078f18ff */
[----:B0-----:R-:W-:Y:S02]  /*06d0*/  ISETP.NE.OR P0, PT, R0, RZ, !P0 ;  /* 0x000000ff0000720c */ /* 0x001fe40004705670 */
[--C-:B------:R-:W-:Y:S02]  /*06e0*/  SHF.R.S32.HI R0, RZ, 0x3, R5.reuse ;  /* 0x00000003ff007819 */ /* 0x100fe40000011405 */
[----:B------:R-:W-:Y:S02]  /*06f0*/  SHF.R.S32.HI R5, RZ, 0x1f, R5 ;  /* 0x0000001fff057819 */ /* 0x000fe40000011405 */
[----:B-1----:R-:W-:Y:S02]  /*0700*/  I2FP.F32.U32 R7, UR9 ;  /* 0x0000000900077c45 */ /* 0x002fe40008201000 */
[----:B------:R-:W-:-:S03]  /*0710*/  LEA.HI R5, R5, R0, RZ, 0x2 ;  /* 0x0000000005057211 */ /* 0x000fc600078f10ff */
[----:B------:R-:W-:Y:S01]  /*0720*/  FMUL R7, R7, UR4 ;  /* 0x0000000407077c20 */ /* 0x000fe20008400000 */
[----:B------:R-:W-:Y:S01]  /*0730*/  LOP3.LUT R5, R5, 0xfffffffc, RZ, 0xc0, !PT ;  /* 0xfffffffc05057812 */ /* 0x000fe200078ec0ff */
[----:B------:R-:W-:Y:S01]  /*0740*/  VOTEU.ALL UP0, P0 ;  /* 0x00000000003f7886 */ /* 0x000fe20000000000 */
[----:B------:R-:W-:Y:S01]  /*0750*/  ULDC UR4, c[0x0][0x154] ;  /* 0x0000550000047ab9 */ /* 0x000fe20000000800 */
[----:B------:R-:W-:Y:S02]  /*0760*/  VOTEU.ALL UP1, P0 ;  /* 0x00000000003f7886 */ /* 0x000fe40000020000 */
[----:B------:R-:W0:Y:S01]  /*0770*/  F2I.U32.TRUNC.NTZ R7, R7 ;  /* 0x0000000700077305 */ /* 0x000e22000020f000 */
[----:B------:R-:W-:Y:S01]  /*0780*/  IMAD.IADD R5, R0, 0x1, -R5 ;  /* 0x0000000100057824 */ /* 0x000fe200078e0a05 */
[----:B------:R-:W1:Y:S01]  /*0790*/  @!UP0 S2UR UR7, SR_CgaCtaId ;  /* 0x00000000000789c3 */ /* 0x000e620000008800 */
[----:B------:R-:W-:Y:S02]  /*07a0*/  @!UP0 UMOV UR6, 0x400 ;  /* 0x0000040000068882 */ /* 0x000fe40000000000 */
[----:B------:R-:W-:Y:S01]  /*07b0*/  IMAD R5, R6, 0x4, R5 ;  /* 0x0000000406057824 */ /* 0x000fe200078e0205 */
[----:B---3--:R-:W-:-:S04]  /*07c0*/  I2FP.F32.U32 R9, R2 ;  /* 0x0000000200097245 */ /* 0x008fc80000201000 */
[----:B------:R-:W-:Y:S01]  /*07d0*/  LEA.HI R0, R5, R5, RZ, 0x1 ;  /* 0x0000000505007211 */ /* 0x000fe200078f08ff */
[----:B------:R-:W-:Y:S01]  /*07e0*/  FMUL R9, R9, UR4 ;  /* 0x0000000409097c20 */ /* 0x000fe20008400000 */
[----:B------:R-:W-:Y:S02]  /*07f0*/  UMOV UR4, 0x20 ;  /* 0x0000002000047882 */ /* 0x000fe40000000000 */
[----:B------:R-:W-:Y:S01]  /*0800*/  LOP3.LUT R6, R0, 0xfffffffe, RZ, 0xc0, !PT ;  /* 0xfffffffe00067812 */ /* 0x000fe200078ec0ff */
[----:B0-----:R-:W-:Y:S01]  /*0810*/  IMAD.MOV R13, RZ, RZ, -R7 ;  /* 0x000000ffff0d7224 */ /* 0x001fe200078e0a07 */
[----:B------:R-:W-:-:S04]  /*0820*/  @!UP0 UIADD3 UR4, -UR4, 0x100000, URZ ;  /* 0x0010000004048890 */ /* 0x000fc8000fffe13f */
[----:B------:R-:W-:Y:S02]  /*0830*/  @!UP0 USHF.L.U32 UR5, UR4, 0xb, URZ ;  /* 0x0000000b04058899 */ /* 0x000fe4000800063f */
[----:B------:R-:W-:Y:S01]  /*0840*/  @!UP0 USHF.L.U32 UR4, UR4, 0x1, URZ ;  /* 0x0000000104048899 */ /* 0x000fe2000800063f */
[----:B------:R-:W0:Y:S01]  /*0850*/  F2I.U32.TRUNC.NTZ R9, R9 ;  /* 0x0000000900097305 */ /* 0x000e22000020f000 */
[----:B--2---:R-:W-:Y:S02]  /*0860*/  IMAD R0, R8, R13, UR9 ;  /* 0x0000000908007e24 */ /* 0x004fe4000f8e020d */
[C---:B------:R-:W-:Y:S02]  /*0870*/  IMAD.IADD R7, R5.reuse, 0x1, -R6 ;  /* 0x0000000105077824 */ /* 0x040fe400078e0a06 */
[----:B------:R-:W-:-:S03]  /*0880*/  IMAD.SHL.U32 R6, R5, 0x4, RZ ;  /* 0x0000000405067824 */ /* 0x000fc600078e00ff */
[----:B------:R-:W-:Y:S01]  /*0890*/  ISETP.NE.AND P2, PT, R7, R0, PT ;  /* 0x000000000700720c */ /* 0x000fe20003f45270 */
[----:B-1----:R-:W-:Y:S01]  /*08a0*/  @!UP0 ULEA UR6, UR7, UR6, 0x18 ;  /* 0x0000000607068291 */ /* 0x002fe2000f8ec03f */
[----:B------:R-:W-:Y:S01]  /*08b0*/  LOP3.LUT R10, R5, 0xc, R6, 0x78, !PT ;  /* 0x0000000c050a7812 */ /* 0x000fe200078e7806 */
[----:B------:R-:W1:Y:S01]  /*08c0*/  LDC R7, c[0x0][0x140] ;  /* 0x00005000ff077b82 */ /* 0x000e620000000800 */
[----:B------:R-:W-:Y:S01]  /*08d0*/  VOTEU.ALL UP0, P0 ;  /* 0x00000000003f7886 */ /* 0x000fe20000000000 */
[----:B------:R-:W-:Y:S01]  /*08e0*/  LOP3.LUT P0, RZ, R4, 0x7, RZ, 0xc0, !PT ;  /* 0x0000000704ff7812 */ /* 0x000fe2000780c0ff */
[----:B0-----:R-:W-:Y:S01]  /*08f0*/  IMAD.MOV R12, RZ, RZ, -R9 ;  /* 0x000000ffff0c7224 */ /* 0x001fe200078e0a09 */
[----:B------:R0:W-:Y:S01]  /*0900*/  STL [R1+0x7c], R10 ;  /* 0x00007c0a01007387 */ /* 0x0001e20000100800 */
[----:B------:R-:W-:Y:S01]  /*0910*/  IMAD.MOV.U32 R4, RZ, RZ, 0x1 ;  /* 0x00000001ff047424 */ /* 0x000fe200078e00ff */
[----:B------:R-:W-:Y:S01]  /*0920*/  ISETP.LT.U32.AND P0, PT, R10, 0x2, !P0 ;  /* 0x000000020a00780c */ /* 0x000fe20004701070 */
[----:B----4-:R-:W-:-:S03]  /*0930*/  IMAD R6, R11, R12, R2 ;  /* 0x0000000c0b067224 */ /* 0x010fc600078e0202 */
[----:B------:R-:W-:Y:S01]  /*0940*/  @P2 LEA.HI R5, R10, R10, RZ, 0x1 ;  /* 0x0000000a0a052211 */ /* 0x000fe200078f08ff */
[----:B------:R-:W2:Y:S02]  /*0950*/  FENCE.VIEW.ASYNC.S ;  /* 0x00000000000073c6 */ /* 0x000ea40000000000 */
[----:B--2---:R0:W2:Y:S01]  /*0960*/  @!UP0 SYNCS.EXCH.64 URZ, [UR6+0x130], UR4 ;  /* 0x00013004063f85b2 */ /* 0x0040a20008000100 */
[----:B------:R-:W-:-:S04]  /*0970*/  @P2 SHF.R.S32.HI R5, RZ, 0x1, R5 ;  /* 0x00000001ff052819 */ /* 0x000fc80000011405 */
[----:B------:R-:W-:Y:S02]  /*0980*/  @P2 ISETP.NE.AND P3, PT, R5, R6, PT ;  /* 0x000000060500220c */ /* 0x000fe40003f65270 */
[----:B------:R-:W-:Y:S02]  /*0990*/  SEL R5, RZ, 0x1, !P0 ;  /* 0x00000001ff057807 */ /* 0x000fe40004000000 */
[----:B------:R-:W-:Y:S02]  /*09a0*/  @P2 SEL R4, RZ, 0x1, P3 ;  /* 0x00000001ff042807 */ /* 0x000fe40001800000 */
[----:B-1----:R-:W-:Y:S02]  /*09b0*/  ISETP.EQ.U32.AND P4, PT, R7, 0x1, PT ;  /* 0x000000010700780c */ /* 0x002fe40003f82070 */
[----:B------:R-:W-:Y:S01]  /*09c0*/  LOP3.LUT R4, R4, R5, RZ, 0xc0, !PT ;  /* 0x0000000504047212 */ /* 0x000fe200078ec0ff */
[----:B------:R0:W1:Y:S01]  /*09d0*/  @!UP1 SYNCS.EXCH.64 URZ, [UR6+0x138], UR4 ;  /* 0x00013804063f95b2 */ /* 0x0000620008000100 */
[----:B------:R-:W-:-:S03]  /*09e0*/  NOP ;  /* 0x0000000000007918 */ /* 0x000fc60000000000 */
[----:B------:R0:W-:Y:S06]  /*09f0*/  STL [R1+0x78], R4 ;  /* 0x0000780401007387 */ /* 0x0001ec0000100800 */
[----:B--2---:R-:W-:Y:S05]  /*0a00*/  @!P4 BRA `(.L_x_4) ;  /* 0x000000000008c947 */ /* 0x004fea0003800000 */
[----:B-1----:R-:W-:Y:S01]  /*0a10*/  UCGABAR_ARV ;  /* 0x00000000000079c7 */ /* 0x002fe20008000000 */
[----:B------:R-:W-:Y:S05]  /*0a20*/  BRA `(.L_x_5) ;  /* 0x0000000000047947 */ /* 0x000fea0003800000 */
.L_x_4:
[----:B-1----:R-:W-:Y:S01]  /*0a30*/  NOP ;  /* 0x0000000000007918 */ /* 0x002fe20000000000 */
.L_x_5:
[----:B------:R-:W1:Y:S01]  /*0a40*/  LDC R3, c[0x0][0x65c] ;  /* 0x00019700ff037b82 */ /* 0x000e620000000800 */
[----:B0-----:R-:W-:Y:S02]  /*0a50*/  IMAD.U32 R4, RZ, RZ, UR9 ;  /* 0x00000009ff047e24 */ /* 0x001fe4000f8e00ff */
[----:B------:R-:W-:Y:S01]  /*0a60*/  IMAD.MOV.U32 R5, RZ, RZ, RZ ;  /* 0x000000ffff057224 */ /* 0x000fe200078e00ff */
[----:B-1----:R-:W-:-:S13]  /*0a70*/  ISETP.NE.AND P2, PT, R3, 0x1, PT ;  /* 0x000000010300780c */ /* 0x002fda0003f45270 */
[----:B------:R-:W0:Y:S01]  /*0a80*/  @P2 LDC R7, c[0x0][0x10] ;  /* 0x00000400ff072b82 */ /* 0x000e220000000800 */
[----:B------:R-:W-:Y:S02]  /*0a90*/  @P2 IMAD.MOV.U32 R3, RZ, RZ, RZ ;  /* 0x000000ffff032224 */ /* 0x000fe400078e00ff */
[----:B------:R-:W-:-:S05]  /*0aa0*/  @P2 IMAD.MOV.U32 R13, RZ, RZ, RZ ;  /* 0x000000ffff0d2224 */ /* 0x000fca00078e00ff */
[----:B------:R-:W1:Y:S01]  /*0ab0*/  @!P2 LDC R9, c[0x0][0xc] ;  /* 0x00000300ff09ab82 */ /* 0x000e620000000800 */
[----:B0-----:R-:W-:-:S04]  /*0ac0*/  @P2 IMAD.WIDE.U32 R6, R7, UR9, R2 ;  /* 0x0000000907062c25 */ /* 0x001fc8000f8e0002 */
[----:B------:R-:W-:Y:S02]  /*0ad0*/  @P2 IMAD.MOV.U32 R19, RZ, RZ, R6 ;  /* 0x000000ffff132224 */ /* 0x000fe400078e0006 */
[----:B------:R-:W-:Y:S02]  /*0ae0*/  @P2 IMAD.IADD R23, R7, 0x1, R13 ;  /* 0x0000000107172824 */ /* 0x000fe400078e020d */
[----:B-1----:R-:W-:-:S04]  /*0af0*/  @!P2 IMAD.WIDE.U32 R4, R2, R9, R4 ;  /* 0x000000090204a225 */ /* 0x002fc800078e0004 */
[----:B------:R-:W-:Y:S02]  /*0b00*/  @!P2 IMAD.MOV.U32 R19, RZ, RZ, R4 ;  /* 0x000000ffff13a224 */ /* 0x000fe400078e0004 */
[----:B------:R-:W-:-:S03]  /*0b10*/  @!P2 IMAD.MOV.U32 R23, RZ, RZ, R5 ;  /* 0x000000ffff17a224 */ /* 0x000fc600078e0005 */
[----:B------:R0:W-:Y:S04]  /*0b20*/  STL [R1+0x84], R19 ;  /* 0x0000841301007387 */ /* 0x0001e80000100800 */
[----:B------:R0:W-:Y:S01]  /*0b30*/  STL [R1+0x80], R23 ;  /* 0x0000801701007387 */ /* 0x0001e20000100800 */
[----:B------:R-:W-:Y:S05]  /*0b40*/  @!P4 BRA `(.L_x_6) ;  /* 0x00000000000cc947 */ /* 0x000fea0003800000 */
[----:B------:R-:W-:Y:S01]  /*0b50*/  UCGABAR_WAIT ;  /* 0x0000000000007dc7 */ /* 0x000fe20008000000 */
[----:B------:R-:W-:Y:S01]  /*0b60*/  CCTL.IVALL ;  /* 0x00000000ff00798f */ /* 0x000fe20002000000 */
[----:B------:R-:W-:Y:S05]  /*0b70*/  BRA `(.L_x_7) ;  /* 0x0000000000047947 */ /* 0x000fea0003800000 */
.L_x_6:
[----:B------:R-:W-:Y:S06]  /*0b80*/  BAR.SYNC.DEFER_BLOCKING 0x0 ;  /* 0x0000000000007b1d */ /* 0x000fec0000010000 */
.L_x_7:
[----:B------:R-:W-:Y:S05]  /*0b90*/  @!P1 BRA `(.L_x_8) ;  /* 0x000000e0007c9947 */ /* 0x000fea0003800000 */
[----:B------:R-:W-:-:S06]  /*0ba0*/  UISETP.GT.U32.AND UP0, UPT, UR10, 0x1, UPT ;  /* 0x000000010a00788c */ /* 0x000fcc000bf04070 */
[----:B------:R-:W-:-:S13]  /*0bb0*/  PLOP3.LUT P0, PT, PT, PT, UP0, 0x80, 0x0 ;  /* 0x000000000000781c */ /* 0x000fda0003f0f008 */
[----:B------:R-:W-:Y:S05]  /*0bc0*/  @P0 EXIT ;  /* 0x000000000000094d */ /* 0x000fea0003800000 */
[----:B------:R-:W-:Y:S01]  /*0bd0*/  IMAD.MOV.U32 R6, RZ, RZ, -0x1 ;  /* 0xffffffffff067424 */ /* 0x000fe200078e00ff */
[----:B------:R-:W-:Y:S01]  /*0be0*/  ULDC.64 UR4, c[0x0][0x650] ;  /* 0x0001940000047ab9 */ /* 0x000fe20000000a00 */
[----:B------:R-:W-:Y:S01]  /*0bf0*/  IMAD.MOV.U32 R5, RZ, RZ, -0x1 ;  /* 0xffffffffff057424 */ /* 0x000fe200078e00ff */
[----:B------:R-:W-:Y:S01]  /*0c00*/  ISETP.GE.U32.AND P0, PT, R19, UR4, PT ;  /* 0x0000000413007c0c */ /* 0x000fe2000bf06070 */
[----:B------:R-:W-:Y:S01]  /*0c10*/  UMOV UR23, 0xffffffff ;  /* 0xffffffff00177882 */ /* 0x000fe20000000000 */
[----:B------:R1:W-:Y:S01]  /*0c20*/  STL [R1+0x8c], R6 ;  /* 0x00008c0601007387 */ /* 0x0003e20000100800 */
[----:B------:R-:W-:Y:S02]  /*0c30*/  PRMT R4, RZ, 0x7610, R4 ;  /* 0x00007610ff047816 */ /* 0x000fe40000000004 */
[----:B------:R-:W-:Y:S01]  /*0c40*/  ISETP.GE.U32.AND.EX P0, PT, R23, UR5, PT, P0 ;  /* 0x0000000517007c0c */ /* 0x000fe2000bf06100 */
[----:B------:R1:W-:-:S12]  /*0c50*/  STL [R1+0x88], R5 ;  /* 0x0000880501007387 */ /* 0x0003d80000100800 */
[----:B-1----:R-:W-:Y:S05]  /*0c60*/  @P0 BRA `(.L_x_9) ;  /* 0x0000000400380947 */ /* 0x002fea0003800000 */
[----:B------:R-:W1:Y:S01]  /*0c70*/  LDC.64 R14, c[0x0][0x628] ;  /* 0x00018a00ff0e7b82 */ /* 0x000e620000000a00 */
[----:B------:R-:W-:Y:S02]  /*0c80*/  IMAD.MOV.U32 R4, RZ, RZ, R19 ;  /* 0x000000ffff047224 */ /* 0x000fe400078e0013 */
[----:B------:R-:W-:-:S05]  /*0c90*/  IMAD.MOV.U32 R5, RZ, RZ, R23 ;  /* 0x000000ffff057224 */ /* 0x000fca00078e0017 */
[----:B------:R-:W2:Y:S08]  /*0ca0*/  LDC R10, c[0x0][0x630] ;  /* 0x00018c00ff0a7b82 */ /* 0x000eb00000000800 */
[----:B------:R-:W3:Y:S01]  /*0cb0*/  LDC.64 R16, c[0x0][0x620] ;  /* 0x00018800ff107b82 */ /* 0x000ee20000000a00 */
[----:B-1----:R-:W-:-:S04]  /*0cc0*/  ISETP.NE.U32.AND P0, PT, R14, RZ, PT ;  /* 0x000000ff0e00720c */ /* 0x002fc80003f05070 */
[----:B------:R-:W-:-:S13]  /*0cd0*/  ISETP.NE.AND.EX P0, PT, R15, RZ, PT, P0 ;  /* 0x000000ff0f00720c */ /* 0x000fda0003f05300 */
[----:B--23--:R-:W-:Y:S05]  /*0ce0*/  @!P0 BRA `(.L_x_10) ;  /* 0x0000000000288947 */ /* 0x00cfea0003800000 */
[----:B------:R-:W1:Y:S02]  /*0cf0*/  LDC R9, c[0x0][0x634] ;  /* 0x00018d00ff097b82 */ /* 0x000e640000000800 */
[----:B-1----:R-:W-:-:S05]  /*0d00*/  IADD3 R9, P0, R19, R9, RZ ;  /* 0x0000000913097210 */ /* 0x002fca0007f1e0ff */
[----:B------:R-:W-:-:S04]  /*0d10*/  IMAD.X R13, RZ, RZ, R23, P0 ;  /* 0x000000ffff0d7224 */ /* 0x000fc800000e0617 */
[----:B------:R-:W-:-:S04]  /*0d20*/  IMAD.WIDE.U32 R4, R13, R14, RZ ;  /* 0x0000000e0d047225 */ /* 0x000fc800078e00ff */
[----:B------:R-:W-:-:S04]  /*0d30*/  IMAD.WIDE.U32 R6, P0, R9, R15, R4 ;  /* 0x0000000f09067225 */ /* 0x000fc80007800004 */
[----:B------:R-:W-:-:S04]  /*0d40*/  IMAD.WIDE.U32 R4, R9, R14, RZ ;  /* 0x0000000e09047225 */ /* 0x000fc800078e00ff */
[----:B------:R-:W-:Y:S01]  /*0d50*/  IMAD.X R9, RZ, RZ, RZ, P0 ;  /* 0x000000ffff097224 */ /* 0x000fe200000e06ff */
[----:B------:R-:W-:Y:S01]  /*0d60*/  IADD3 RZ, P0, R5, R6, RZ ;  /* 0x0000000605ff7210 */ /* 0x000fe20007f1e0ff */
[----:B------:R-:W-:-:S04]  /*0d70*/  IMAD.MOV.U32 R8, RZ, RZ, R7 ;  /* 0x000000ffff087224 */ /* 0x000fc800078e0007 */
[----:B------:R-:W-:-:S08]  /*0d80*/  IMAD.WIDE.U32.X R4, R13, R15, R8, P0 ;  /* 0x0000000f0d047225 */ /* 0x000fd000000e0408 */
.L_x_10:
[----:B------:R-:W1:Y:S01]  /*0d90*/  LDC.64 R20, c[0x0][0x640] ;  /* 0x00019000ff147b82 */ /* 0x000e620000000a00 */
[-C--:B------:R-:W-:Y:S01]  /*0da0*/  SHF.R.U64 R22, R4, R10.reuse, R5 ;  /* 0x0000000a04167219 */ /* 0x080fe20000001205 */
[----:B------:R-:W-:Y:S01]  /*0db0*/  IMAD.MOV.U32 R4, RZ, RZ, R19 ;  /* 0x000000ffff047224 */ /* 0x000fe200078e0013 */
[----:B------:R-:W-:Y:S01]  /*0dc0*/  SHF.R.U32.HI R3, RZ, R10, R5 ;  /* 0x0000000aff037219 */ /* 0x000fe20000011605 */
[----:B------:R-:W-:Y:S01]  /*0dd0*/  IMAD.MOV.U32 R5, RZ, RZ, R23 ;  /* 0x000000ffff057224 */ /* 0x000fe200078e0017 */
[----:B------:R-:W-:Y:S01]  /*0de0*/  IADD3 R7, P0, RZ, -R22, RZ ;  /* 0x80000016ff077210 */ /* 0x000fe20007f1e0ff */
[----:B0-----:R-:W-:Y:S02]  /*0df0*/  IMAD R23, R11, R12, R2 ;  /* 0x0000000c0b177224 */ /* 0x001fe400078e0202 */
[----:B------:R-:W0:Y:S01]  /*0e00*/  LDC R8, c[0x0][0x618] ;  /* 0x00018600ff087b82 */ /* 0x000e220000000800 */
[----:B------:R-:W-:Y:S02]  /*0e10*/  IMAD.MOV.U32 R11, RZ, RZ, 0x1 ;  /* 0x00000001ff0b7424 */ /* 0x000fe400078e00ff */
[----:B------:R-:W-:-:S02]  /*0e20*/  IMAD.X R3, RZ, RZ, ~R3, P0 ;  /* 0x000000ffff037224 */ /* 0x000fc400000e0e03 */
[----:B------:R-:W-:-:S03]  /*0e30*/  IMAD.WIDE.U32 R4, R7, R16, R4 ;  /* 0x0000001007047225 */ /* 0x000fc600078e0004 */
[----:B------:R-:W2:Y:S01]  /*0e40*/  LDC R14, c[0x0][0x608] ;  /* 0x00018200ff0e7b82 */ /* 0x000ea20000000800 */
[----:B------:R-:W-:-:S04]  /*0e50*/  IMAD R6, R3, R16, RZ ;  /* 0x0000001003067224 */ /* 0x000fc800078e02ff */
[----:B------:R-:W-:-:S03]  /*0e60*/  IMAD R3, R7, R17, R6 ;  /* 0x0000001107037224 */ /* 0x000fc600078e0206 */
[----:B------:R-:W3:Y:S01]  /*0e70*/  LDC R18, c[0x0][0x658] ;  /* 0x00019600ff127b82 */ /* 0x000ee20000000800 */
[----:B------:R-:W-:Y:S01]  /*0e80*/  IMAD.IADD R3, R5, 0x1, R3 ;  /* 0x0000000105037824 */ /* 0x000fe200078e0203 */
[----:B-1----:R-:W-:Y:S01]  /*0e90*/  ISETP.NE.U32.AND P0, PT, R20, RZ, PT ;  /* 0x000000ff1400720c */ /* 0x002fe20003f05070 */
[----:B------:R-:W-:-:S03]  /*0ea0*/  IMAD.MOV.U32 R5, RZ, RZ, -0x1 ;  /* 0xffffffffff057424 */ /* 0x000fc600078e00ff */
[----:B------:R-:W-:Y:S02]  /*0eb0*/  ISETP.NE.AND.EX P0, PT, R21, RZ, PT, P0 ;  /* 0x000000ff1500720c */ /* 0x000fe40003f05300 */
[----:B------:R-:W1:Y:S01]  /*0ec0*/  LDC R13, c[0x0][0x600] ;  /* 0x00018000ff0d7b82 */ /* 0x000e620000000800 */
[-CC-:B0-----:R-:W-:Y:S02]  /*0ed0*/  SHF.R.U64 R10, R4, R8.reuse, R3.reuse ;  /* 0x00000008040a7219 */ /* 0x181fe40000001203 */
[----:B------:R-:W-:-:S05]  /*0ee0*/  SHF.R.U32.HI R3, RZ, R8, R3 ;  /* 0x00000008ff037219 */ /* 0x000fca0000011603 */
[----:B------:R-:W0:Y:S01]  /*0ef0*/  LDC R15, c[0x0][0x648] ;  /* 0x00019200ff0f7b82 */ /* 0x000e220000000800 */
[-CC-:B--2---:R-:W-:Y:S02]  /*0f00*/  SHF.R.U64 R19, R10, R14.reuse, R3.reuse ;  /* 0x0000000e0a137219 */ /* 0x184fe40000001203 */
[----:B------:R-:W-:-:S05]  /*0f10*/  SHF.R.U32.HI R3, RZ, R14, R3 ;  /* 0x0000000eff037219 */ /* 0x000fca0000011603 */
[----:B------:R-:W2:Y:S01]  /*0f20*/  LDC R17, c[0x0][0x638] ;  /* 0x00018e00ff117b82 */ /* 0x000ea20000000800 */
[-C--:B---3--:R-:W-:Y:S02]  /*0f30*/  SHF.L.U32 R2, R5, R18.reuse, RZ ;  /* 0x0000001205027219 */ /* 0x088fe400000006ff */
[--C-:B------:R-:W-:Y:S02]  /*0f40*/  SHF.R.U64 R12, R19, R18, R3.reuse ;  /* 0x00000012130c7219 */ /* 0x100fe40000001203 */
[----:B------:R-:W-:Y:S02]  /*0f50*/  LOP3.LUT R8, RZ, R2, RZ, 0x33, !PT ;  /* 0x00000002ff087212 */ /* 0x000fe400078e33ff */
[----:B------:R-:W-:Y:S01]  /*0f60*/  SHF.R.U32.HI R3, RZ, R18, R3 ;  /* 0x00000012ff037219 */ /* 0x000fe20000011603 */
[----:B------:R-:W3:Y:S01]  /*0f70*/  LDC R16, c[0x0][0x610] ;  /* 0x00018400ff107b82 */ /* 0x000ee20000000800 */
[----:B------:R-:W-:Y:S01]  /*0f80*/  IMAD.MOV.U32 R2, RZ, RZ, R12 ;  /* 0x000000ffff027224 */ /* 0x000fe200078e000c */
[----:B------:R-:W-:Y:S06]  /*0f90*/  @!P0 BRA `(.L_x_11) ;  /* 0x0000000000288947 */ /* 0x000fec0003800000 */
[----:B------:R-:W4:Y:S02]  /*0fa0*/  LDC R7, c[0x0][0x64c] ;  /* 0x00019300ff077b82 */ /* 0x000f240000000800 */
[----:B----4-:R-:W-:-:S05]  /*0fb0*/  IADD3 R7, P0, R12, R7, RZ ;  /* 0x000000070c077210 */ /* 0x010fca0007f1e0ff */
        /* <DEDUP_REMOVED lines=8> */
.L_x_11:
[----:B0-----:R-:W-:Y:S01]  /*1040*/  SHF.R.U64 R4, R2, R15, R3 ;  /* 0x0000000f02047219 */ /* 0x001fe20000001203 */
[----:B-1----:R-:W-:Y:S01]  /*1050*/  VIADD R5, R13, 0xffffffff ;  /* 0xffffffff0d057836 */ /* 0x002fe20000000000 */
[----:B------:R-:W-:Y:S02]  /*1060*/  SHF.L.U32 R2, R11, R18, RZ ;  /* 0x000000120b027219 */ /* 0x000fe400000006ff */
[----:B------:R-:W-:Y:S01]  /*1070*/  LOP3.LUT R3, R19, R8, RZ, 0xc0, !PT ;  /* 0x0000000813037212 */ /* 0x000fe200078ec0ff */
[----:B------:R-:W-:Y:S01]  /*1080*/  IMAD.MOV R6, RZ, RZ, -R4 ;  /* 0x000000ffff067224 */ /* 0x000fe200078e0a04 */
[----:B------:R-:W-:Y:S02]  /*1090*/  SEL R0, R0, R23, !P2 ;  /* 0x0000001700007207 */ /* 0x000fe40005000000 */
[----:B------:R-:W-:Y:S01]  /*10a0*/  LOP3.LUT R5, R10, R5, RZ, 0xc0, !PT ;  /* 0x000000050a057212 */ /* 0x000fe200078ec0ff */
[----:B------:R-:W-:Y:S01]  /*10b0*/  IMAD R3, R2, R4, R3 ;  /* 0x0000000402037224 */ /* 0x000fe200078e0203 */
[----:B------:R-:W-:Y:S01]  /*10c0*/  R2UR UR23, R22 ;  /* 0x00000000161772ca */ /* 0x000fe200000e0000 */
[----:B--2---:R-:W-:-:S02]  /*10d0*/  IMAD R2, R6, R17, R12 ;  /* 0x0000001106027224 */ /* 0x004fc400078e020c */
[----:B---3--:R-:W-:Y:S02]  /*10e0*/  IMAD R0, R3, R16, R0 ;  /* 0x0000001003007224 */ /* 0x008fe400078e0200 */
[----:B------:R-:W-:Y:S02]  /*10f0*/  IMAD R3, R2, R13, R5 ;  /* 0x0000000d02037224 */ /* 0x000fe400078e0205 */
[----:B------:R-:W-:-:S03]  /*1100*/  IMAD.MOV.U32 R4, RZ, RZ, 0x1 ;  /* 0x00000001ff047424 */ /* 0x000fc600078e00ff */
[----:B------:R-:W-:Y:S02]  /*1110*/  SEL R2, R3, R0, !P2 ;  /* 0x0000000003027207 */ /* 0x000fe40005000000 */
[----:B------:R-:W-:-:S03]  /*1120*/  SEL R0, R0, R3, !P2 ;  /* 0x0000000300007207 */ /* 0x000fc60005000000 */
[----:B------:R1:W-:Y:S04]  /*1130*/  STL [R1+0x88], R2 ;  /* 0x0000880201007387 */ /* 0x0003e80000100800 */
[----:B------:R1:W-:Y:S02]  /*1140*/  STL [R1+0x8c], R0 ;  /* 0x00008c0001007387 */ /* 0x0003e40000100800 */
.L_x_9:
[----:B------:R-:W-:-:S08]  /*1150*/  NOP ;  /* 0x0000000000007918 */ /* 0x000fd00000000000 */
[----:B------:R-:W2:Y:S02]  /*1160*/  USETMAXREG.TRY_ALLOC.CTAPOOL UP0, 0xe8 ;  /* 0x000000e8000079c8 */ /* 0x000ea40008000600 */
[----:B--2---:R-:W-:-:S13]  /*1170*/  PLOP3.LUT P0, PT, PT, PT, UP0, 0x80, 0x0 ;  /* 0x000000000000781c */ /* 0x004fda0003f0f008 */
[----:B------:R-:W-:Y:S05]  /*1180*/  @!P0 BRA `(.L_x_9) ;  /* 0xfffffffc00f08947 */ /* 0x000fea000383ffff */
[----:B------:R-:W-:Y:S01]  /*1190*/  ULDC.64 UR4, c[0x0][0x598] ;  /* 0x0001660000047ab9 */ /* 0x000fe20000000a00 */
[----:B------:R-:W-:Y:S01]  /*11a0*/  ULDC.64 UR18, c[0x0][0x208] ;  /* 0x0000820000127ab9 */ /* 0x000fe20000000a00 */
[----:B------:R-:W-:-:S04]  /*11b0*/  ISETP.NE.U32.AND P0, PT, RZ, UR4, PT ;  /* 0x00000004ff007c0c */ /* 0x000fc8000bf05070 */
[----:B------:R-:W-:-:S13]  /*11c0*/  ISETP.NE.AND.EX P0, PT, RZ, UR5, PT, P0 ;  /* 0x00000005ff007c0c */ /* 0x000fda000bf05300 */
[----:B------:R-:W-:Y:S05]  /*11d0*/  @!P0 BRA `(.L_x_12) ;  /* 0x0000000000208947 */ /* 0x000fea0003800000 */
[----:B-1----:R-:W1:Y:S02]  /*11e0*/  LDC.64 R2, c[0x0][0x598] ;  /* 0x00016600ff027b82 */ /* 0x002e640000000a00 */
[----:B-1----:R-:W2:Y:S02]  /*11f0*/  LDG.E.64 R2, desc[UR18][R2.64] ;  /* 0x0000001202027981 */ /* 0x002ea4000c1e1b00 */
[----:B--2---:R-:W-:-:S04]  /*1200*/  ISETP.NE.U32.AND P0, PT, R2, RZ, PT ;  /* 0x000000ff0200720c */ /* 0x004fc80003f05070 */
[----:B------:R-:W-:-:S13]  /*1210*/  ISETP.NE.AND.EX P0, PT, R3, RZ, PT, P0 ;  /* 0x000000ff0300720c */ /* 0x000fda0003f05300 */
[----:B------:R-:W-:Y:S05]  /*1220*/  @!P0 BRA `(.L_x_12) ;  /* 0x00000000000c8947 */ /* 0x000fea0003800000 */
[----:B------:R-:W2:Y:S02]  /*1230*/  LD.E R2, desc[UR18][R2.64] ;  /* 0x0000001202027980 */ /* 0x000ea4000c101900 */
[----:B--2---:R-:W-:Y:S01]  /*1240*/  R2UR UR20, R2 ;  /* 0x00000000021472ca */ /* 0x004fe200000e0000 */
[----:B------:R-:W-:-:S14]  /*1250*/  BRA `(.L_x_13) ;  /* 0x0000000000247947 */ /* 0x000fdc0003800000 */
.L_x_12:
[----:B------:R-:W-:Y:S02]  /*1260*/  ULDC.64 UR4, c[0x0][0x588] ;  /* 0x0001620000047ab9 */ /* 0x000fe40000000a00 */
[----:B------:R-:W-:-:S04]  /*1270*/  ISETP.NE.U32.AND P0, PT, RZ, UR4, PT ;  /* 0x00000004ff007c0c */ /* 0x000fc8000bf05070 */
[----:B------:R-:W-:-:S13]  /*1280*/  ISETP.NE.AND.EX P0, PT, RZ, UR5, PT, P0 ;  /* 0x00000005ff007c0c */ /* 0x000fda000bf05300 */
[----:B------:R-:W-:Y:S05]  /*1290*/  @!P0 BRA `(.L_x_14) ;  /* 0x0000000000108947 */ /* 0x000fea0003800000 */
[----:B-1----:R-:W1:Y:S02]  /*12a0*/  LDC.64 R2, c[0x0][0x588] ;  /* 0x00016200ff027b82 */ /* 0x002e640000000a00 */
[----:B-1----:R-:W2:Y:S02]  /*12b0*/  LDG.E R2, desc[UR18][R2.64] ;  /* 0x0000001202027981 */ /* 0x002ea4000c1e1900 */
[----:B--2---:R-:W-:Y:S01]  /*12c0*/  R2UR UR20, R2 ;  /* 0x00000000021472ca */ /* 0x004fe200000e0000 */
[----:B------:R-:W-:-:S14]  /*12d0*/  BRA `(.L_x_13) ;  /* 0x0000000000047947 */ /* 0x000fdc0003800000 */
.L_x_14:
[----:B------:R-:W-:-:S05]  /*12e0*/  ULDC UR20, c[0x0][0x580] ;  /* 0x0001600000147ab9 */ /* 0x000fca0000000800 */
.L_x_13:
[----:B------:R-:W-:Y:S02]  /*12f0*/  ULDC.64 UR4, c[0x0][0x5a0] ;  /* 0x0001680000047ab9 */ /* 0x000fe40000000a00 */
        /* <DEDUP_REMOVED lines=11> */
.L_x_15:
        /* <DEDUP_REMOVED lines=8> */
.L_x_17:
[----:B------:R-:W-:-:S05]  /*1430*/  ULDC UR21, c[0x0][0x584] ;  /* 0x0001610000157ab9 */ /* 0x000fca0000000800 */
.L_x_16:
[----:B------:R-:W-:-:S13]  /*1440*/  LOP3.LUT P0, RZ, R4, 0xff, RZ, 0xc0, !PT ;  /* 0x000000ff04ff7812 */ /* 0x000fda000780c0ff */
[----:B------:R-:W-:Y:S05]  /*1450*/  @!P0 EXIT ;  /* 0x000000000000894d */ /* 0x000fea0003800000 */
[----:B------:R-:W-:Y:S01]  /*1460*/  ULDC UR4, c[0x0][0x28c] ;  /* 0x0000a30000047ab9 */ /* 0x000fe20000000800 */
[----:B------:R-:W-:Y:S02]  /*1470*/  ULOP3.LUT UR22, UR13, 0x1, URZ, 0xfc, !UPT ;  /* 0x000000010d167892 */ /* 0x000fe4000f8efc3f */
[----:B------:R-:W-:-:S04]  /*1480*/  UIADD3 UR4, UR4, 0x1f, URZ ;  /* 0x0000001f04047890 */ /* 0x000fc8000fffe03f */
[----:B------:R-:W-:-:S04]  /*1490*/  USHF.R.S32.HI UR5, URZ, 0x1f, UR4 ;  /* 0x0000001f3f057899 */ /* 0x000fc80008011404 */
[----:B------:R-:W-:-:S03]  /*14a0*/  ULEA.HI UR5, UR5, UR4, URZ, 0x5 ;  /* 0x0000000405057291 */ /* 0x000fc6000f8f283f */
[----:B------:R-:W-:Y:S01]  /*14b0*/  UMOV UR4, URZ ;  /* 0x0000003f00047c82 */ /* 0x000fe20008000000 */
[----:B------:R-:W-:-:S03]  /*14c0*/  USHF.R.S32.HI UR12, URZ, 0x5, UR5 ;  /* 0x000000053f0c7899 */ /* 0x000fc60008011405 */
[----:B------:R-:W-:-:S09]  /*14d0*/  UMOV UR5, URZ ;  /* 0x0000003f00057c82 */ /* 0x000fd20008000000 */
.L_x_300:
[----:B-1----:R-:W1:Y:S01]  /*14e0*/  S2R R0, SR_TID.X ;  /* 0x0000000000007919 */ /* 0x002e620000002100 */
[----:B--2---:R-:W2:Y:S01]  /*14f0*/  S2UR UR11, SR_CgaCtaId ;  /* 0x00000000000b79c3 */ /* 0x004ea20000008800 */
[----:B------:R-:W-:Y:S01]  /*1500*/  UMOV UR14, 0x400 ;  /* 0x00000400000e7882 */ /* 0x000fe20000000000 */
[----:B------:R-:W-:Y:S01]  /*1510*/  UMOV UR6, URZ ;  /* 0x0000003f00067c82 */ /* 0x000fe20008000000 */
[----:B------:R-:W-:Y:S01]  /*1520*/  STL [R1+0x74], RZ ;  /* 0x000074ff01007387 */ /* 0x000fe20000100800 */
[----:B------:R-:W-:Y:S01]  /*1530*/  UMOV UR7, URZ ;  /* 0x0000003f00077c82 */ /* 0x000fe20008000000 */
[----:B------:R-:W-:Y:S01]  /*1540*/  UMOV UR8, URZ ;  /* 0x0000003f00087c82 */ /* 0x000fe20008000000 */
[----:B------:R-:W-:Y:S01]  /*1550*/  UMOV UR16, UR5 ;  /* 0x0000000500107c82 */ /* 0x000fe20008000000 */
[----:B------:R-:W-:Y:S01]  /*1560*/  STL [R1+0x70], RZ ;  /* 0x000070ff01007387 */ /* 0x000fe20000100800 */
[----:B---3--:R-:W3:Y:S01]  /*1570*/  LDC R2, c[0x0][0x28c] ;  /* 0x0000a300ff027b82 */ /* 0x008ee20000000800 */
[----:B------:R-:W-:-:S02]  /*1580*/  CS2R R4, SRZ ;  /* 0x0000000000047805 */ /* 0x000fc4000001ff00 */
[----:B------:R-:W-:Y:S01]  /*1590*/  CS2R R6, SRZ ;  /* 0x0000000000067805 */ /* 0x000fe2000001ff00 */
[----:B------:R-:W-:Y:S01]  /*15a0*/  STL [R1+0x6c], RZ ;  /* 0x00006cff01007387 */ /* 0x000fe20000100800 */
[----:B------:R-:W-:Y:S02]  /*15b0*/  CS2R R8, SRZ ;  /* 0x0000000000087805 */ /* 0x000fe4000001ff00 */
[----:B------:R-:W-:Y:S02]  /*15c0*/  CS2R R10, SRZ ;  /* 0x00000000000a7805 */ /* 0x000fe4000001ff00 */
[----:B------:R-:W-:Y:S01]  /*15d0*/  CS2R R12, SRZ ;  /* 0x00000000000c7805 */ /* 0x000fe2000001ff00 */
[----:B------:R-:W-:Y:S01]  /*15e0*/  STL [R1+0x68], RZ ;  /* 0x000068ff01007387 */ /* 0x000fe20000100800 */
[----:B------:R-:W-:Y:S02]  /*15f0*/  CS2R R14, SRZ ;  /* 0x00000000000e7805 */ /* 0x000fe4000001ff00 */
[----:B------:R-:W-:-:S02]  /*1600*/  CS2R R16, SRZ ;  /* 0x0000000000107805 */ /* 0x000fc4000001ff00 */
[----:B0-----:R-:W-:Y:S01]  /*1610*/  CS2R R18, SRZ ;  /* 0x0000000000127805 */ /* 0x001fe2000001ff00 */
[----:B------:R-:W-:Y:S01]  /*1620*/  STL [R1+0x64], RZ ;  /* 0x000064ff01007387 */ /* 0x000fe20000100800 */
[----:B------:R-:W-:Y:S02]  /*1630*/  CS2R R20, SRZ ;  /* 0x0000000000147805 */ /* 0x000fe4000001ff00 */
[----:B------:R-:W-:Y:S02]  /*1640*/  CS2R R22, SRZ ;  /* 0x0000000000167805 */ /* 0x000fe4000001ff00 */
[----:B------:R-:W-:Y:S01]  /*1650*/  CS2R R152, SRZ ;  /* 0x0000000000987805 */ /* 0x000fe2000001ff00 */
[----:B------:R-:W-:Y:S01]  /*1660*/  STL [R1+0x60], RZ ;  /* 0x000060ff01007387 */ /* 0x000fe20000100800 */
[----:B--2---:R-:W-:Y:S01]  /*1670*/  ULEA UR14, UR11, UR14, 0x18 ;  /* 0x0000000e0b0e7291 */ /* 0x004fe2000f8ec03f */
[----:B------:R-:W-:Y:S02]  /*1680*/  CS2R R154, SRZ ;  /* 0x00000000009a7805 */ /* 0x000fe4000001ff00 */
[----:B------:R-:W-:Y:S01]  /*1690*/  CS2R R156, SRZ ;  /* 0x00000000009c7805 */ /* 0x000fe2000001ff00 */
[----:B------:R-:W-:Y:S01]  /*16a0*/  STL [R1+0x5c], RZ ;  /* 0x00005cff01007387 */ /* 0x000fe20000100800 */
[----:B------:R-:W-:-:S02]  /*16b0*/  CS2R R158, SRZ ;  /* 0x00000000009e7805 */ /* 0x000fc4000001ff00 */
[----:B------:R-:W-:Y:S02]  /*16c0*/  CS2R R160, SRZ ;  /* 0x0000000000a07805 */ /* 0x000fe4000001ff00 */
[----:B------:R-:W-:Y:S02]  /*16d0*/  CS2R R162, SRZ ;  /* 0x0000000000a27805 */ /* 0x000fe4000001ff00 */
[----:B-1----:R-:W-:Y:S01]  /*16e0*/  LOP3.LUT R0, R0, 0x80, RZ, 0xc0, !PT ;  /* 0x0000008000007812 */ /* 0x002fe200078ec0ff */
[----:B------:R-:W-:Y:S01]  /*16f0*/  STL [R1+0x58], RZ ;  /* 0x000058ff01007387 */ /* 0x000fe20000100800 */
[----:B---3--:R-:W-:Y:S02]  /*1700*/  ISETP.GE.AND P0, PT, R2, 0x1, PT ;  /* 0x000000010200780c */ /* 0x008fe40003f06270 */
[----:B------:R-:W-:Y:S02]  /*1710*/  CS2R R2, SRZ ;  /* 0x0000000000027805 */ /* 0x000fe4000001ff00 */
[----:B------:R-:W-:Y:S01]  /*1720*/  SHF.R.U32.HI R0, RZ, 0x7, R0 ;  /* 0x00000007ff007819 */ /* 0x000fe20000011600 */
[----:B------:R-:W-:Y:S01]  /*1730*/  STL [R1+0x54], RZ ;  /* 0x000054ff01007387 */ /* 0x000fe20000100800 */
[----:B------:R-:W-:-:S02]  /*1740*/  CS2R R164, SRZ ;  /* 0x0000000000a47805 */ /* 0x000fc4000001ff00 */
[----:B------:R-:W-:Y:S02]  /*1750*/  CS2R R166, SRZ ;  /* 0x0000000000a67805 */ /* 0x000fe4000001ff00 */
[----:B------:R-:W-:Y:S01]  /*1760*/  CS2R R168, SRZ ;  /* 0x0000000000a87805 */ /* 0x000fe2000001ff00 */
[----:B------:R-:W-:Y:S01]  /*1770*/  STL [R1+0x50], RZ ;  /* 0x000050ff01007387 */ /* 0x000fe20000100800 */
[----:B------:R-:W-:Y:S02]  /*1780*/  CS2R R170, SRZ ;  /* 0x0000000000aa7805 */ /* 0x000fe4000001ff00 */
[----:B------:R-:W-:Y:S02]  /*1790*/  CS2R R172, SRZ ;  /* 0x0000000000ac7805 */ /* 0x000fe4000001ff00 */
[----:B------:R-:W-:Y:S01]  /*17a0*/  CS2R R174, SRZ ;  /* 0x0000000000ae7805 */ /* 0x000fe2000001ff00 */
[----:B------:R-:W0:Y:S01]  /*17b0*/  SHFL.IDX PT, R0, R0, RZ, 0x1f ;  /* 0x00001fff00007589 */ /* 0x000e2200000e0000 */
[----:B------:R-:W-:-:S02]  /*17c0*/  CS2R R176, SRZ ;  /* 0x0000000000b07805 */ /* 0x000fc4000001ff00 */
[----:B------:R-:W-:Y:S02]  /*17d0*/  CS2R R178, SRZ ;  /* 0x0000000000b27805 */ /* 0x000fe4000001ff00 */
[----:B------:R-:W-:Y:S01]  /*17e0*/  CS2R R180, SRZ ;  /* 0x0000000000b47805 */ /* 0x000fe2000001ff00 */
[----:B------:R1:W-:Y:S01]  /*17f0*/  STL [R1+0x4c], RZ ;  /* 0x00004cff01007387 */ /* 0x0003e20000100800 */
[----:B------:R-:W-:Y:S02]  /*1800*/  CS2R R182, SRZ ;  /* 0x0000000000b67805 */ /* 0x000fe4000001ff00 */
[----:B------:R-:W-:Y:S02]  /*1810*/  CS2R R184, SRZ ;  /* 0x0000000000b87805 */ /* 0x000fe4000001ff00 */
[----:B------:R-:W-:Y:S01]  /*1820*/  CS2R R186, SRZ ;  /* 0x0000000000ba7805 */ /* 0x000fe2000001ff00 */
[----:B------:R1:W-:Y:S01]  /*1830*/  STL [R1+0x48], RZ ;  /* 0x000048ff01007387 */ /* 0x0003e20000100800 */
        /* <DEDUP_REMOVED lines=14> */
[----:B------:R-:W-:Y:S02]  /*1920*/  CS2R R210, SRZ ;  /* 0x0000000000d27805 */ /* 0x000fe4000001ff00 */
[----:B0-----:R-:W-:Y:S01]  /*1930*/  R2UR UR9, R0 ;  /* 0x00000000000972ca */ /* 0x001fe200000e0000 */
[----:B------:R1:W-:Y:S01]  /*1940*/  STL [R1+0x38], RZ ;  /* 0x000038ff01007387 */ /* 0x0003e20000100800 */
[----:B------:R-:W-:Y:S01]  /*1950*/  IMAD.MOV.U32 R0, RZ, RZ, RZ ;  /* 0x000000ffff007224 */ /* 0x000fe200078e00ff */
[----:B------:R-:W-:-:S02]  /*1960*/  CS2R R212, SRZ ;  /* 0x0000000000d47805 */ /* 0x000fc4000001ff00 */
[----:B------:R-:W-:Y:S01]  /*1970*/  CS2R R214, SRZ ;  /* 0x0000000000d67805 */ /* 0x000fe2000001ff00 */
[----:B------:R1:W-:Y:S01]  /*1980*/  STL [R1+0x34], RZ ;  /* 0x000034ff01007387 */ /* 0x0003e20000100800 */
[----:B------:R-:W-:Y:S02]  /*1990*/  CS2R R216, SRZ ;  /* 0x0000000000d87805 */ /* 0x000fe4000001ff00 */
[----:B------:R-:W-:Y:S02]  /*19a0*/  CS2R R218, SRZ ;  /* 0x0000000000da7805 */ /* 0x000fe4000001ff00 */
[----:B------:R-:W-:Y:S01]  /*19b0*/  CS2R R220, SRZ ;  /* 0x0000000000dc7805 */ /* 0x000fe2000001ff00 */
[----:B------:R1:W-:Y:S01]  /*19c0*/  STL [R1+0x30], RZ ;  /* 0x000030ff01007387 */ /* 0x0003e20000100800 */
[----:B------:R-:W-:Y:S02]  /*19d0*/  CS2R R222, SRZ ;  /* 0x0000000000de7805 */ /* 0x000fe4000001ff00 */
[----:B------:R-:W-:Y:S01]  /*19e0*/  CS2R R224, SRZ ;  /* 0x0000000000e07805 */ /* 0x000fe2000001ff00 */
[----:B------:R-:W-:Y:S01]  /*19f0*/  IMAD.MOV.U32 R226, RZ, RZ, RZ ;  /* 0x000000ffffe27224 */ /* 0x000fe200078e00ff */
[----:B------:R1:W-:Y:S01]  /*1a00*/  STL [R1+0x2c], RZ ;  /* 0x00002cff01007387 */ /* 0x0003e20000100800 */
[----:B------:R-:W-:Y:S01]  /*1a10*/  ULEA.HI UR10, UR9, UR9, URZ, 0x1 ;  /* 0x00000009090a7291 */ /* 0x000fe2000f8f083f */
[----:B------:R-:W-:Y:S01]  /*1a20*/  IMAD.U32 R227, RZ, RZ, UR4 ;  /* 0x00000004ffe37e24 */ /* 0x000fe2000f8e00ff */
[----:B------:R-:W-:Y:S01]  /*1a30*/  CS2R R24, SRZ ;  /* 0x0000000000187805 */ /* 0x000fe2000001ff00 */
[----:B------:R1:W-:Y:S01]  /*1a40*/  STL [R1+0x28], RZ ;  /* 0x000028ff01007387 */ /* 0x0003e20000100800 */
[----:B------:R-:W-:Y:S01]  /*1a50*/  ULOP3.LUT UR10, UR10, 0x1ffffe, URZ, 0xc0, !UPT ;  /* 0x001ffffe0a0a7892 */ /* 0x000fe2000f8ec03f */
[----:B------:R-:W-:-:S02]  /*1a60*/  CS2R R26, SRZ ;  /* 0x00000000001a7805 */ /* 0x000fc4000001ff00 */
[----:B------:R-:W-:Y:S01]  /*1a70*/  CS2R R28, SRZ ;  /* 0x00000000001c7805 */ /* 0x000fe2000001ff00 */
[----:B------:R1:W-:Y:S01]  /*1a80*/  STL [R1+0x24], RZ ;  /* 0x000024ff01007387 */ /* 0x0003e20000100800 */
[----:B------:R-:W-:Y:S01]  /*1a90*/  UIADD3 UR10, UR9, -UR10, URZ ;  /* 0x8000000a090a7290 */ /* 0x000fe2000fffe03f */
[----:B----4-:R-:W-:Y:S02]  /*1aa0*/  CS2R R30, SRZ ;  /* 0x00000000001e7805 */ /* 0x010fe4000001ff00 */
[----:B------:R-:W-:Y:S01]  /*1ab0*/  CS2R R32, SRZ ;  /* 0x0000000000207805 */ /* 0x000fe2000001ff00 */
[----:B------:R1:W-:Y:S01]  /*1ac0*/  STL [R1+0x20], RZ ;  /* 0x000020ff01007387 */ /* 0x0003e20000100800 */
[----:B------:R-:W-:Y:S01]  /*1ad0*/  ULEA UR10, UR10, UR14, 0xb ;  /* 0x0000000e0a0a7291 */ /* 0x000fe2000f8e583f */
[----:B------:R-:W-:Y:S02]  /*1ae0*/  CS2R R34, SRZ ;  /* 0x0000000000227805 */ /* 0x000fe4000001ff00 */
[----:B------:R-:W-:Y:S01]  /*1af0*/  CS2R R36, SRZ ;  /* 0x0000000000247805 */ /* 0x000fe2000001ff00 */
[----:B------:R1:W-:Y:S01]  /*1b00*/  STL [R1+0x1c], RZ ;  /* 0x00001cff01007387 */ /* 0x0003e20000100800 */
[----:B------:R-:W-:Y:S01]  /*1b10*/  UIADD3 UR10, UR10, 0x200, URZ ;  /* 0x000002000a0a7890 */ /* 0x000fe2000fffe03f */
[----:B------:R-:W-:-:S02]  /*1b20*/  CS2R R38, SRZ ;  /* 0x0000000000267805 */ /* 0x000fc4000001ff00 */
[----:B------:R-:W-:Y:S01]  /*1b30*/  CS2R R40, SRZ ;  /* 0x0000000000287805 */ /* 0x000fe2000001ff00 */
[----:B------:R1:W-:Y:S01]  /*1b40*/  STL [R1+0x18], RZ ;  /* 0x000018ff01007387 */ /* 0x0003e20000100800 */
[----:B------:R-:W-:Y:S01]  /*1b50*/  USHF.R.U32.HI UR10, URZ, 0x4, UR10 ;  /* 0x000000043f0a7899 */ /* 0x000fe2000801160a */
[----:B------:R-:W-:Y:S02]  /*1b60*/  CS2R R42, SRZ ;  /* 0x00000000002a7805 */ /* 0x000fe4000001ff00 */
[----:B------:R-:W-:Y:S01]  /*1b70*/  CS2R R44, SRZ ;  /* 0x00000000002c7805 */ /* 0x000fe2000001ff00 */
[----:B------:R1:W-:Y:S01]  /*1b80*/  STL [R1+0x14], RZ ;  /* 0x000014ff01007387 */ /* 0x0003e20000100800 */
[----:B------:R-:W-:Y:S01]  /*1b90*/  ULOP3.LUT UR15, UR10, 0x3fff, URZ, 0xc0, !UPT ;  /* 0x00003fff0a0f7892 */ /* 0x000fe2000f8ec03f */
        /* <DEDUP_REMOVED lines=18> */
[----:B------:R1:W-:Y:S01]  /*1cc0*/  STL [R1], RZ ;  /* 0x000000ff01007387 */ /* 0x0003e20000100800 */
[----:B------:R-:W-:-:S02]  /*1cd0*/  CS2R R74, SRZ ;  /* 0x00000000004a7805 */ /* 0x000fc4000001ff00 */
[----:B------:R-:W-:Y:S02]  /*1ce0*/  CS2R R76, SRZ ;  /* 0x00000000004c7805 */ /* 0x000fe4000001ff00 */
[----:B------:R-:W-:Y:S02]  /*1cf0*/  CS2R R78, SRZ ;  /* 0x00000000004e7805 */ /* 0x000fe4000001ff00 */
[----:B------:R-:W-:Y:S02]  /*1d00*/  CS2R R80, SRZ ;  /* 0x0000000000507805 */ /* 0x000fe4000001ff00 */
[----:B------:R-:W-:Y:S02]  /*1d10*/  CS2R R82, SRZ ;  /* 0x0000000000527805 */ /* 0x000fe4000001ff00 */
[----:B------:R-:W-:Y:S02]  /*1d20*/  CS2R R84, SRZ ;  /* 0x0000000000547805 */ /* 0x000fe4000001ff00 */
        /* <DEDUP_REMOVED lines=32> */
[----:B------:R-:W-:Y:S01]  /*1f30*/  CS2R R150, SRZ ;  /* 0x0000000000967805 */ /* 0x000fe2000001ff00 */
[----:B-1----:R-:W-:Y:S06]  /*1f40*/  @!P0 BRA `(.L_x_18) ;  /* 0x0000001000548947 */ /* 0x002fec0003800000 */
[----:B------:R-:W-:-:S06]  /*1f50*/  UISETP.NE.AND UP0, UPT, UR22, 0x3, UPT ;  /* 0x000000031600788c */ /* 0x000fcc000bf05270 */
[----:B------:R-:W-:-:S13]  /*1f60*/  PLOP3.LUT P1, PT, PT, PT, UP0, 0x80, 0x0 ;  /* 0x000000000000781c */ /* 0x000fda0003f2f008 */
[----:B------:R-:W-:Y:S05]  /*1f70*/  @!P1 BRA `(.L_x_19) ;  /* 0x0000000000049947 */ /* 0x000fea0003800000 */
[----:B------:R-:W-:Y:S01]  /*1f80*/  BPT.TRAP 0x1 ;  /* 0x000000040000795c */ /* 0x000fe20000300000 */
.L_x_19:
[----:B------:R-:W-:Y:S01]  /*1f90*/  ULEA UR6, UR5, UR14, 0x3 ;  /* 0x0000000e05067291 */ /* 0x000fe2000f8e183f */
[----:B------:R-:W-:-:S05]  /*1fa0*/  IMAD.U32 R0, RZ, RZ, UR4 ;  /* 0x00000004ff007e24 */ /* 0x000fca000f8e00ff */
[----:B------:R-:W-:-:S04]  /*1fb0*/  SHF.L.U32 R0, R0, 0x1f, RZ ;  /* 0x0000001f00007819 */ /* 0x000fc800000006ff */
[----:B------:R0:W1:Y:S01]  /*1fc0*/  SYNCS.PHASECHK.TRANS64.TRYWAIT P0, [UR6], R0 ;  /* 0x00000000ff0075a7 */ /* 0x0000620008000146 */
[----:B------:R-:W-:Y:S05]  /*1fd0*/  @!P1 BRA `(.L_x_20) ;  /* 0x0000000000049947 */ /* 0x000fea0003800000 */
[----:B------:R-:W-:Y:S01]  /*1fe0*/  BPT.TRAP 0x1 ;  /* 0x000000040000795c */ /* 0x000fe20000300000 */
.L_x_20:
[----:B-1----:R-:W-:Y:S05]  /*1ff0*/  @P0 BRA `(.L_x_21) ;  /* 0x0000000000080947 */ /* 0x002fea0003800000 */
[----:B------:R-:W1:Y:S02]  /*2000*/  SYNCS.PHASECHK.TRANS64.TRYWAIT P0, [UR6], R0 ;  /* 0x00000000ff0075a7 */ /* 0x000e640008000146 */
[----:B-1----:R-:W-:Y:S05]  /*2010*/  @!P0 BRA `(.L_x_22) ;  /* 0x000000e800ec8947 */ /* 0x002fea0003800000 */
.L_x_21:
[----:B------:R2:W-:Y:S01]  /*2020*/  STL [R1+0x74], RZ ;  /* 0x000074ff01007387 */ /* 0x0005e20000100800 */
[----:B------:R-:W-:Y:S01]  /*2030*/  UIADD3 UR6, UR14, 0x12200, URZ ;  /* 0x000122000e067890 */ /* 0x000fe2000fffe03f */
[----:B------:R-:W-:Y:S01]  /*2040*/  WARPGROUP.ARRIVE ;  /* 0x00000000000079c5 */ /* 0x000fe20000000000 */
[----:B------:R-:W-:Y:S01]  /*2050*/  ULDC UR7, c[0x0][0x50c] ;  /* 0x0001430000077ab9 */ /* 0x000fe20000000800 */
[----:B------:R2:W-:Y:S01]  /*2060*/  STL [R1+0x70], RZ ;  /* 0x000070ff01007387 */ /* 0x0005e20000100800 */
[----:B------:R-:W-:Y:S01]  /*2070*/  UISETP.NE.AND UP0, UPT, UR7, 0x1, UPT ;  /* 0x000000010700788c */ /* 0x000fe2000bf05270 */
[----:B01----:R-:W-:Y:S01]  /*2080*/  IMAD.MOV.U32 R0, RZ, RZ, RZ ;  /* 0x000000ffff007224 */ /* 0x003fe200078e00ff */
[----:B------:R-:W-:Y:S01]  /*2090*/  USHF.R.U32.HI UR6, URZ, 0x4, UR6 ;  /* 0x000000043f067899 */ /* 0x000fe20008011606 */
[----:B------:R2:W-:Y:S01]  /*20a0*/  STL [R1+0x6c], RZ ;  /* 0x00006cff01007387 */ /* 0x0005e20000100800 */
[----:B------:R-:W-:Y:S01]  /*20b0*/  USEL UR7, URZ, 0x1, UP0 ;  /* 0x000000013f077887 */ /* 0x000fe20008000000 */
[----:B------:R-:W-:Y:S01]  /*20c0*/  CS2R R2, SRZ ;  /* 0x0000000000027805 */ /* 0x000fe2000001ff00 */
[----:B------:R-:W-:Y:S01]  /*20d0*/  ULOP3.LUT UR6, UR6, 0x3fff, URZ, 0xc0, !UPT ;  /* 0x00003fff06067892 */ /* 0x000fe2000f8ec03f */
[----:B------:R2:W-:Y:S01]  /*20e0*/  STL [R1+0x68], RZ ;  /* 0x000068ff01007387 */ /* 0x0005e20000100800 */
[----:B------:R-:W-:Y:S01]  /*20f0*/  ULOP3.LUT UR8, UR15, 0x10000, URZ, 0xfc, !UPT ;  /* 0x000100000f087892 */ /* 0x000fe2000f8efc3f */
[----:B------:R-:W-:Y:S01]  /*2100*/  CS2R R4, SRZ ;  /* 0x0000000000047805 */ /* 0x000fe2000001ff00 */
[----:B------:R-:W-:Y:S01]  /*2110*/  ULOP3.LUT UR6, UR6, 0x10000, URZ, 0xfc, !UPT ;  /* 0x0001000006067892 */ /* 0x000fe2000f8efc3f */
[----:B------:R2:W-:Y:S01]  /*2120*/  STL [R1+0x64], RZ ;  /* 0x000064ff01007387 */ /* 0x0005e20000100800 */
[----:B------:R-:W-:Y:S01]  /*2130*/  ISETP.NE.AND P0, PT, RZ, UR7, PT ;  /* 0x00000007ff007c0c */ /* 0x000fe2000bf05270 */
[----:B------:R-:W-:Y:S01]  /*2140*/  ULEA UR8, UR5, UR8, 0x8 ;  /* 0x0000000805087291 */ /* 0x000fe2000f8e403f */
[----:B------:R-:W-:Y:S01]  /*2150*/  CS2R R6, SRZ ;  /* 0x0000000000067805 */ /* 0x000fe2000001ff00 */
[----:B------:R2:W-:Y:S01]  /*2160*/  STL [R1+0x60], RZ ;  /* 0x000060ff01007387 */ /* 0x0005e20000100800 */
[----:B------:R-:W-:Y:S01]  /*2170*/  ULEA UR10, UR5, UR6, 0x9 ;  /* 0x00000006050a7291 */ /* 0x000fe2000f8e483f */
[----:B------:R-:W-:Y:S01]  /*2180*/  CS2R R8, SRZ ;  /* 0x0000000000087805 */ /* 0x000fe2000001ff00 */
[----:B------:R-:W-:Y:S01]  /*2190*/  UMOV UR9, 0xc0000010 ;  /* 0xc000001000097882 */ /* 0x000fe20000000000 */
[----:B------:R2:W-:Y:S01]  /*21a0*/  STL [R1+0x5c], RZ ;  /* 0x00005cff01007387 */ /* 0x0005e20000100800 */
[----:B------:R-:W-:Y:S01]  /*21b0*/  UMOV UR11, 0xc0000010 ;  /* 0xc0000010000b7882 */ /* 0x000fe20000000000 */
[----:B------:R-:W-:Y:S01]  /*21c0*/  UMOV UR6, 0x1 ;  /* 0x0000000100067882 */ /* 0x000fe20000000000 */
[----:B------:R-:W-:Y:S01]  /*21d0*/  CS2R R10, SRZ ;  /* 0x00000000000a7805 */ /* 0x000fe2000001ff00 */
[----:B------:R2:W-:Y:S01]  /*21e0*/  STL [R1+0x58], RZ ;  /* 0x000058ff01007387 */ /* 0x0005e20000100800 */
[----:B------:R-:W-:Y:S01]  /*21f0*/  CS2R R12, SRZ ;  /* 0x00000000000c7805 */ /* 0x000fe2000001ff00 */
[----:B------:R-:W-:Y:S01]  /*2200*/  QGMMA.64x256x32.F32.E4M3.E4M3 R24, gdesc[UR8], RZ, !UPT, gsb0 ;  /* 0x03e00000081879f3 */ /* 0x000fe2000c0008ff */
        /* <DEDUP_REMOVED lines=55> */
[----:B------:R-:W-:Y:S01]  /*2580*/  CS2R R224, SRZ ;  /* 0x0000000000e07805 */ /* 0x000fe2000001ff00 */
[----:B------:R-:W-:Y:S01]  /*2590*/  IMAD.MOV.U32 R226, RZ, RZ, RZ ;  /* 0x000000ffffe27224 */ /* 0x000fe200078e00ff */
[----:B------:R2:W-:Y:S04]  /*25a0*/  STL [R1+0x1c], RZ ;  /* 0x00001cff01007387 */ /* 0x0005e80000100800 */
[----:B------:R2:W-:Y:S04]  /*25b0*/  STL [R1+0x18], RZ ;  /* 0x000018ff01007387 */ /* 0x0005e80000100800 */
[----:B------:R2:W-:Y:S04]  /*25c0*/  STL [R1+0x14], RZ ;  /* 0x000014ff01007387 */ /* 0x0005e80000100800 */
[----:B------:R2:W-:Y:S04]  /*25d0*/  STL [R1+0x10], RZ ;  /* 0x000010ff01007387 */ /* 0x0005e80000100800 */
[----:B------:R2:W-:Y:S04]  /*25e0*/  STL [R1+0xc], RZ ;  /* 0x00000cff01007387 */ /* 0x0005e80000100800 */
[----:B------:R2:W-:Y:S04]  /*25f0*/  STL [R1+0x8], RZ ;  /* 0x000008ff01007387 */ /* 0x0005e80000100800 */
[----:B------:R2:W-:Y:S04]  /*2600*/  STL [R1+0x4], RZ ;  /* 0x000004ff01007387 */ /* 0x0005e80000100800 */
[----:B------:R2:W-:Y:S01]  /*2610*/  STL [R1], RZ ;  /* 0x000000ff01007387 */ /* 0x0005e20000100800 */
[----:B------:R-:W-:Y:S05]  /*2620*/  @!P0 BRA `(.L_x_23) ;  /* 0x0000000800808947 */ /* 0x000fea0003800000 */
[----:B------:R-:W-:Y:S02]  /*2630*/  WARPGROUP.DEPBAR.LE gsb0, 0x0 ;  /* 0x00008000000079c5 */ /* 0x000fe40000010000 */
[----:B------:R-:W-:-:S01]  /*2640*/  FADD R227, RZ, R122 ;  /* 0x0000007affe37221 */ /* 0x000fc20000000000 */
[----:B------:R-:W-:Y:S01]  /*2650*/  FADD R226, RZ, R24 ;  /* 0x00000018ffe27221 */ /* 0x000fe20000000000 */
[----:B------:R-:W-:-:S01]  /*2660*/  FADD R225, RZ, R25 ;  /* 0x00000019ffe17221 */ /* 0x000fc20000000000 */
[----:B------:R-:W-:Y:S01]  /*2670*/  FADD R224, RZ, R26 ;  /* 0x0000001affe07221 */ /* 0x000fe20000000000 */
[----:B------:R-:W-:-:S01]  /*2680*/  FADD R223, RZ, R27 ;  /* 0x0000001bffdf7221 */ /* 0x000fc20000000000 */
[----:B------:R0:W-:Y:S01]  /*2690*/  STL [R1], R227 ;  /* 0x000000e301007387 */ /* 0x0001e20000100800 */
[----:B------:R-:W-:-:S01]  /*26a0*/  FADD R222, RZ, R28 ;  /* 0x0000001cffde7221 */ /* 0x000fc20000000000 */
[----:B------:R-:W-:Y:S01]  /*26b0*/  FADD R221, RZ, R29 ;  /* 0x0000001dffdd7221 */ /* 0x000fe20000000000 */
[----:B------:R-:W-:-:S01]  /*26c0*/  FADD R220, RZ, R30 ;  /* 0x0000001effdc7221 */ /* 0x000fc20000000000 */
[----:B------:R-:W-:Y:S01]  /*26d0*/  FADD R219, RZ, R31 ;  /* 0x0000001fffdb7221 */ /* 0x000fe20000000000 */
[----:B------:R-:W-:-:S01]  /*26e0*/  FADD R218, RZ, R32 ;  /* 0x00000020ffda7221 */ /* 0x000fc20000000000 */
[----:B------:R-:W-:Y:S01]  /*26f0*/  FADD R217, RZ, R33 ;  /* 0x00000021ffd97221 */ /* 0x000fe20000000000 */
[----:B------:R-:W-:-:S01]  /*2700*/  FADD R216, RZ, R34 ;  /* 0x00000022ffd87221 */ /* 0x000fc20000000000 */
[----:B------:R-:W-:Y:S01]  /*2710*/  FADD R215, RZ, R35 ;  /* 0x00000023ffd77221 */ /* 0x000fe20000000000 */
[----:B------:R-:W-:-:S01]  /*2720*/  FADD R214, RZ, R36 ;  /* 0x00000024ffd67221 */ /* 0x000fc20000000000 */
[----:B0-----:R-:W-:Y:S01]  /*2730*/  FADD R227, RZ, R123 ;  /* 0x0000007bffe37221 */ /* 0x001fe20000000000 */
[----:B------:R-:W-:-:S01]  /*2740*/  FADD R213, RZ, R37 ;  /* 0x00000025ffd57221 */ /* 0x000fc20000000000 */
[----:B------:R-:W-:Y:S01]  /*2750*/  FADD R212, RZ, R38 ;  /* 0x00000026ffd47221 */ /* 0x000fe20000000000 */
[----:B------:R-:W-:-:S01]  /*2760*/  FADD R211, RZ, R39 ;  /* 0x00000027ffd37221 */ /* 0x000fc20000000000 */
[----:B------:R-:W-:Y:S01]  /*2770*/  FADD R210, RZ, R40 ;  /* 0x00000028ffd27221 */ /* 0x000fe20000000000 */
[----:B------:R0:W-:Y:S01]  /*2780*/  STL [R1+0x4], R227 ;  /* 0x000004e301007387 */ /* 0x0001e20000100800 */
        /* <DEDUP_REMOVED lines=93> */
[----:B------:R-:W-:Y:S01]  /*2d60*/  UMOV UR6, URZ ;  /* 0x0000003f00067c82 */ /* 0x000fe20008000000 */
[----:B0-----:R-:W-:-:S05]  /*2d70*/  FADD R227, RZ, R130 ;  /* 0x00000082ffe37221 */ /* 0x001fca0000000000 */
[----:B------:R0:W-:Y:S02]  /*2d80*/  STL [R1+0x20], R227 ;  /* 0x000020e301007387 */ /* 0x0001e40000100800 */
        /* <DEDUP_REMOVED lines=42> */
.L_x_23:
[----:B------:R-:W-:-:S04]  /*3030*/  UIADD3 UR16, UR5, 0x1, URZ ;  /* 0x0000000105107890 */ /* 0x000fc8000fffe03f */
[----:B------:R-:W-:-:S04]  /*3040*/  UISETP.NE.AND UP0, UPT, UR16, 0x12, UPT ;  /* 0x000000121000788c */ /* 0x000fc8000bf05270 */
[----:B------:R-:W-:Y:S02]  /*3050*/  USEL UR8, URZ, 0x1, UP0 ;  /* 0x000000013f087887 */ /* 0x000fe40008000000 */
[----:B------:R-:W-:Y:S02]  /*3060*/  USEL UR16, UR16, URZ, UP0 ;  /* 0x0000003f10107287 */ /* 0x000fe40008000000 */
[----:B------:R-:W-:-:S06]  /*3070*/  ULOP3.LUT UR8, UR4, UR8, URZ, 0x3c, !UPT ;  /* 0x0000000804087292 */ /* 0x000fcc000f8e3c3f */
[----:B0-----:R-:W-:Y:S01]  /*3080*/  IMAD.U32 R227, RZ, RZ, UR8 ;  /* 0x00000008ffe37e24 */ /* 0x001fe2000f8e00ff */
[----:B------:R-:W-:-:S06]  /*3090*/  UMOV UR8, 0x1 ;  /* 0x0000000100087882 */ /* 0x000fcc0000000000 */
.L_x_18:
[----:B------:R-:W-:-:S04]  /*30a0*/  UISETP.LT.AND UP0, UPT, UR12, 0x1, UPT ;  /* 0x000000010c00788c */ /* 0x000fc8000bf01270 */
[----:B------:R-:W-:-:S04]  /*30b0*/  USEL UR9, UR12, 0x1, UP0 ;  /* 0x000000010c097887 */ /* 0x000fc80008000000 */
[----:B------:R-:W-:-:S04]  /*30c0*/  UIADD3 UR9, UR12, -UR9, URZ ;  /* 0x800000090c097290 */ /* 0x000fc8000fffe03f */
[----:B------:R-:W-:-:S06]  /*30d0*/  UISETP.GE.AND UP0, UPT, UR9, 0x1, UPT ;  /* 0x000000010900788c */ /* 0x000fcc000bf06270 */
[----:B------:R-:W-:-:S13]  /*30e0*/  PLOP3.LUT P0, PT, PT, PT, UP0, 0x80, 0x0 ;  /* 0x000000000000781c */ /* 0x000fda0003f0f008 */
[----:B------:R-:W-:Y:S05]  /*30f0*/  @!P0 BRA `(.L_x_24) ;  /* 0x0000001000908947 */ /* 0x000fea0003800000 */
[----:B------:R-:W-:Y:S01]  /*3100*/  IMAD.U32 R228, RZ, RZ, UR9 ;  /* 0x00000009ffe47e24 */ /* 0x000fe2000f8e00ff */
[----:B------:R-:W-:Y:S01]  /*3110*/  UMOV UR17, UR5 ;  /* 0x0000000500117c82 */ /* 0x000fe20008000000 */
[----:B------:R-:W-:-:S05]  /*3120*/  ULDC UR24, c[0x0][0x50c] ;  /* 0x0001430000187ab9 */ /* 0x000fca0000000800 */
.L_x_32:
[----:B------:R-:W-:-:S06]  /*3130*/  UISETP.NE.AND UP0, UPT, UR22, 0x3, UPT ;  /* 0x000000031600788c */ /* 0x000fcc000bf05270 */
[----:B------:R-:W-:-:S13]  /*3140*/  PLOP3.LUT P1, PT, PT, PT, UP0, 0x80, 0x0 ;  /* 0x000000000000781c */ /* 0x000fda0003f2f008 */
[----:B-1---5:R-:W-:Y:S05]  /*3150*/  @!P1 BRA `(.L_x_25) ;  /* 0x0000000000049947 */ /* 0x022fea0003800000 */
[----:B------:R-:W-:Y:S01]  /*3160*/  BPT.TRAP 0x1 ;  /* 0x000000040000795c */ /* 0x000fe20000300000 */
.L_x_25:
[----:B------:R-:W0:Y:S01]  /*3170*/  S2UR UR9, SR_CgaCtaId ;  /* 0x00000000000979c3 */ /* 0x000e220000008800 */
[----:B------:R-:W-:Y:S01]  /*3180*/  UMOV UR14, 0x400 ;  /* 0x00000400000e7882 */ /* 0x000fe20000000000 */
[----:B------:R-:W-:Y:S01]  /*3190*/  SHF.L.U32 R229, R227, 0x1f, RZ ;  /* 0x0000001fe3e57819 */ /* 0x000fe200000006ff */
[----:B0-----:R-:W-:-:S04]  /*31a0*/  ULEA UR14, UR9, UR14, 0x18 ;  /* 0x0000000e090e7291 */ /* 0x001fc8000f8ec03f */
[----:B------:R-:W-:-:S09]  /*31b0*/  ULEA UR9, UR16, UR14, 0x3 ;  /* 0x0000000e10097291 */ /* 0x000fd2000f8e183f */
[----:B------:R0:W1:Y:S01]  /*31c0*/  SYNCS.PHASECHK.TRANS64.TRYWAIT P0, [UR9], R229 ;  /* 0x000000e5ff0075a7 */ /* 0x0000620008000149 */
[----:B------:R-:W-:Y:S05]  /*31d0*/  @!P1 BRA `(.L_x_26) ;  /* 0x0000000000049947 */ /* 0x000fea0003800000 */
[----:B------:R-:W-:Y:S01]  /*31e0*/  BPT.TRAP 0x1 ;  /* 0x000000040000795c */ /* 0x000fe20000300000 */
.L_x_26:
[----:B-1----:R-:W-:Y:S05]  /*31f0*/  @P0 BRA `(.L_x_27) ;  /* 0x0000000000080947 */ /* 0x002fea0003800000 */
[----:B------:R-:W1:Y:S02]  /*3200*/  SYNCS.PHASECHK.TRANS64.TRYWAIT P0, [UR9], R229 ;  /* 0x000000e5ff0075a7 */ /* 0x000e640008000149 */
[----:B-1----:R-:W-:Y:S05]  /*3210*/  @!P0 BRA `(.L_x_28) ;  /* 0x000000d800848947 */ /* 0x002fea0003800000 */
.L_x_27:
[----:B------:R-:W-:Y:S01]  /*3220*/  UIADD3 UR9, UR14, 0x12200, URZ ;  /* 0x000122000e097890 */ /* 0x000fe2000fffe03f */
[----:B------:R-:W-:Y:S01]  /*3230*/  WARPGROUP.ARRIVE ;  /* 0x00000000000079c5 */ /* 0x000fe20000000000 */
[----:B------:R-:W-:Y:S02]  /*3240*/  UISETP.NE.AND UP0, UPT, UR7, URZ, UPT ;  /* 0x0000003f0700728c */ /* 0x000fe4000bf05270 */
[----:B------:R-:W-:Y:S02]  /*3250*/  USHF.R.U32.HI UR9, URZ, 0x4, UR9 ;  /* 0x000000043f097899 */ /* 0x000fe40008011609 */
[----:B------:R-:W-:Y:S02]  /*3260*/  USEL UR8, UR8, URZ, !UP0 ;  /* 0x0000003f08087287 */ /* 0x000fe4000c000000 */
[----:B------:R-:W-:Y:S02]  /*3270*/  ULOP3.LUT UR9, UR9, 0x3fff, URZ, 0xc0, !UPT ;  /* 0x00003fff09097892 */ /* 0x000fe4000f8ec03f */
[----:B------:R-:W-:-:S02]  /*3280*/  ULOP3.LUT UR7, UR15, 0x10000, URZ, 0xfc, !UPT ;  /* 0x000100000f077892 */ /* 0x000fc4000f8efc3f */
[----:B------:R-:W-:Y:S02]  /*3290*/  ULOP3.LUT UR9, UR9, 0x10000, URZ, 0xfc, !UPT ;  /* 0x0001000009097892 */ /* 0x000fe4000f8efc3f */
[----:B------:R-:W-:Y:S02]  /*32a0*/  UISETP.NE.U32.AND UP0, UPT, UR8, URZ, UPT ;  /* 0x0000003f0800728c */ /* 0x000fe4000bf05070 */
[----:B------:R-:W-:Y:S02]  /*32b0*/  ULEA UR8, UR16, UR7, 0x8 ;  /* 0x0000000710087291 */ /* 0x000fe4000f8e403f */
[----:B------:R-:W-:Y:S01]  /*32c0*/  ULEA UR10, UR16, UR9, 0x9 ;  /* 0x00000009100a7291 */ /* 0x000fe2000f8e483f */
[----:B------:R-:W-:Y:S02]  /*32d0*/  UMOV UR11, 0xc0000010 ;  /* 0xc0000010000b7882 */ /* 0x000fe40000000000 */
[----:B------:R-:W-:Y:S01]  /*32e0*/  UMOV UR9, 0xc0000010 ;  /* 0xc000001000097882 */ /* 0x000fe20000000000 */
[----:B------:R-:W-:-:S05]  /*32f0*/  UIADD3 UR6, UR6, 0x1, URZ ;  /* 0x0000000106067890 */ /* 0x000fca000fffe03f */
[----:B------:R-:W-:Y:S01]  /*3300*/  QGMMA.64x256x32.F32.E4M3.E4M3 R24, gdesc[UR8], R24, UP0, gsb0 ;  /* 0x03e00000081879f3 */ /* 0x000fe2000b800818 */
[----:B------:R-:W-:-:S04]  /*3310*/  UISETP.NE.AND UP0, UPT, UR6, UR24, UPT ;  /* 0x000000180600728c */ /* 0x000fc8000bf05270 */
[----:B------:R-:W-:-:S06]  /*3320*/  USEL UR7, URZ, 0x1, UP0 ;  /* 0x000000013f077887 */ /* 0x000fcc0008000000 */
[----:B------:R-:W-:Y:S01]  /*3330*/  ISETP.NE.AND P0, PT, RZ, UR7, PT ;  /* 0x00000007ff007c0c */ /* 0x000fe2000bf05270 */
[----:B------:R-:W-:-:S12]  /*3340*/  WARPGROUP.DEPBAR.LE gsb0, 0x1 ;  /* 0x00008000000079c5 */ /* 0x000fd80000010100 */
[----:B------:R-:W-:Y:S05]  /*3350*/  @!P0 BRA `(.L_x_29) ;  /* 0x0000000c00808947 */ /* 0x000fea0003800000 */
[----:B------:R-:W-:Y:S02]  /*3360*/  WARPGROUP.DEPBAR.LE gsb0, 0x0 ;  /* 0x00008000000079c5 */ /* 0x000fe40000010000 */
[----:B------:R-:W-:-:S01]  /*3370*/  FADD R226, R24, R226 ;  /* 0x000000e218e27221 */ /* 0x000fc20000000000 */
[----:B------:R-:W-:Y:S01]  /*3380*/  FADD R225, R25, R225 ;  /* 0x000000e119e17221 */ /* 0x000fe20000000000 */
[----:B------:R1:W-:Y:S01]  /*3390*/  STL [R1+0x90], R227 ;  /* 0x000090e301007387 */ /* 0x0003e20000100800 */
[----:B------:R-:W-:-:S01]  /*33a0*/  FADD R224, R26, R224 ;  /* 0x000000e01ae07221 */ /* 0x000fc20000000000 */
[----:B------:R-:W-:Y:S01]  /*33b0*/  FADD R223, R27, R223 ;  /* 0x000000df1bdf7221 */ /* 0x000fe20000000000 */
[----:B------:R-:W-:-:S01]  /*33c0*/  FADD R222, R28, R222 ;  /* 0x000000de1cde7221 */ /* 0x000fc20000000000 */
[----:B------:R-:W-:Y:S01]  /*33d0*/  FADD R221, R29, R221 ;  /* 0x000000dd1ddd7221 */ /* 0x000fe20000000000 */
[----:B-1----:R-:W3:Y:S04]  /*33e0*/  LDL.LU R227, [R1+0x30] ;  /* 0x0000300001e37983 */ /* 0x002ee80000300800 */
[----:B------:R1:W-:Y:S01]  /*33f0*/  STL [R1+0x94], R226 ;  /* 0x000094e201007387 */ /* 0x0003e20000100800 */
[----:B------:R-:W-:-:S01]  /*3400*/  FADD R220, R30, R220 ;  /* 0x000000dc1edc7221 */ /* 0x000fc20000000000 */
[----:B------:R-:W-:-:S02]  /*3410*/  FADD R219, R31, R219 ;  /* 0x000000db1fdb7221 */ /* 0x000fc40000000000 */
[----:B-1----:R-:W4:Y:S04]  /*3420*/  LDL.LU R226, [R1+0x2c] ;  /* 0x00002c0001e27983 */ /* 0x002f280000300800 */
[----:B------:R1:W-:Y:S01]  /*3430*/  STL [R1+0x98], R225 ;  /* 0x000098e101007387 */ /* 0x0003e20000100800 */
[----:B------:R-:W-:-:S03]  /*3440*/  FADD R218, R32, R218 ;  /* 0x000000da20da7221 */ /* 0x000fc60000000000 */
[----:B-1----:R-:W2:Y:S04]  /*3450*/  LDL.LU R225, [R1+0x28] ;  /* 0x0000280001e17983 */ /* 0x002ea80000300800 */
        /* <DEDUP_REMOVED lines=9> */
[----:B------:R1:W-:Y:S04]  /*34f0*/  STL [R1+0xa8], R221 ;  /* 0x0000a8dd01007387 */ /* 0x0003e80000100800 */
        /* <DEDUP_REMOVED lines=12> */
[----:B-1----:R-:W2:Y:S01]  /*35c0*/  LDL.LU R215, [R1] ;  /* 0x0000000001d77983 */ /* 0x002ea20000300800 */
[----:B------:R-:W-:-:S01]  /*35d0*/  FADD R214, R36, R214 ;  /* 0x000000d624d67221 */ /* 0x000fc20000000000 */
[----:B------:R-:W-:Y:S01]  /*35e0*/  FADD R213, R37, R213 ;  /* 0x000000d525d57221 */ /* 0x000fe20000000000 */
[----:B------:R-:W-:-:S01]  /*35f0*/  FADD R212, R38, R212 ;  /* 0x000000d426d47221 */ /* 0x000fc20000000000 */
[----:B------:R-:W-:Y:S01]  /*3600*/  FADD R211, R39, R211 ;  /* 0x000000d327d37221 */ /* 0x000fe20000000000 */
[----:B------:R-:W-:-:S01]  /*3610*/  FADD R210, R40, R210 ;  /* 0x000000d228d27221 */ /* 0x000fc20000000000 */
[----:B------:R-:W-:Y:S01]  /*3620*/  STL [R1+0xc4], R214 ;  /* 0x0000c4d601007387 */ /* 0x000fe20000100800 */
        /* <DEDUP_REMOVED lines=11> */
[----:B------:R1:W-:Y:S01]  /*36e0*/  STL [R1+0xd0], R211 ;  /* 0x0000d0d301007387 */ /* 0x0003e20000100800 */
[----:B------:R-:W-:-:S01]  /*36f0*/  FADD R200, R50, R200 ;  /* 0x000000c832c87221 */ /* 0x000fc20000000000 */
[----:B------:R-:W-:Y:S01]  /*3700*/  FADD R199, R51, R199 ;  /* 0x000000c733c77221 */ /* 0x000fe20000000000 */
        /* <DEDUP_REMOVED lines=69> */
[----:B-----5:R-:W-:Y:S01]  /*3b60*/  FADD R0, R121, R0 ;  /* 0x0000000079007221 */ /* 0x020fe20000000000 */
[----:B---3--:R-:W-:-:S01]  /*3b70*/  FADD R227, R134, R227 ;  /* 0x000000e386e37221 */ /* 0x008fc20000000000 */
[----:B----4-:R-:W-:Y:S01]  /*3b80*/  FADD R226, R133, R226 ;  /* 0x000000e285e27221 */ /* 0x010fe20000000000 */
[----:B--2---:R-:W-:-:S01]  /*3b90*/  FADD R225, R132, R225 ;  /* 0x000000e184e17221 */ /* 0x004fc20000000000 */
        /* <DEDUP_REMOVED lines=9> */
[----:B------:R-:W-:-:S05]  /*3c30*/  FADD R215, R122, R215 ;  /* 0x000000d77ad77221 */ /* 0x000fca0000000000 */
[----:B------:R2:W-:Y:S04]  /*3c40*/  STL [R1], R215 ;  /* 0x000000d701007387 */ /* 0x0005e80000100800 */
[----:B------:R3:W-:Y:S04]  /*3c50*/  STL [R1+0x4], R216 ;  /* 0x000004d801007387 */ /* 0x0007e80000100800 */
        /* <DEDUP_REMOVED lines=8> */
[----:B-1----:R-:W4:Y:S04]  /*3ce0*/  LDL.LU R211, [R1+0x34] ;  /* 0x0000340001d37983 */ /* 0x002f280000300800 */
[----:B------:R1:W-:Y:S04]  /*3cf0*/  STL [R1+0x28], R225 ;  /* 0x000028e101007387 */ /* 0x0003e80000100800 */
[----:B------:R-:W4:Y:S04]  /*3d00*/  LDL.LU R212, [R1+0x38] ;  /* 0x0000380001d47983 */ /* 0x000f280000300800 */
[----:B------:R1:W-:Y:S04]  /*3d10*/  STL [R1+0x2c], R226 ;  /* 0x00002ce201007387 */ /* 0x0003e80000100800 */
[----:B------:R-:W4:Y:S04]  /*3d20*/  LDL.LU R213, [R1+0x3c] ;  /* 0x00003c0001d57983 */ /* 0x000f280000300800 */
[----:B------:R1:W-:Y:S04]  /*3d30*/  STL [R1+0x30], R227 ;  /* 0x000030e301007387 */ /* 0x0003e80000100800 */
[----:B------:R-:W4:Y:S04]  /*3d40*/  LDL.LU R214, [R1+0x40] ;  /* 0x0000400001d67983 */ /* 0x000f280000300800 */
[----:B--2---:R-:W2:Y:S04]  /*3d50*/  LDL.LU R215, [R1+0x44] ;  /* 0x0000440001d77983 */ /* 0x004ea80000300800 */
[----:B---3--:R-:W3:Y:S04]  /*3d60*/  LDL.LU R216, [R1+0x48] ;  /* 0x0000480001d87983 */ /* 0x008ee80000300800 */
[----:B----4-:R-:W4:Y:S04]  /*3d70*/  LDL.LU R217, [R1+0x4c] ;  /* 0x00004c0001d97983 */ /* 0x010f280000300800 */
[----:B0-----:R-:W4:Y:S04]  /*3d80*/  LDL.LU R218, [R1+0x50] ;  /* 0x0000500001da7983 */ /* 0x001f280000300800 */
[----:B------:R-:W4:Y:S04]  /*3d90*/  LDL.LU R219, [R1+0x54] ;  /* 0x0000540001db7983 */ /* 0x000f280000300800 */
[----:B------:R-:W4:Y:S04]  /*3da0*/  LDL.LU R220, [R1+0x58] ;  /* 0x0000580001dc7983 */ /* 0x000f280000300800 */
[----:B------:R-:W4:Y:S04]  /*3db0*/  LDL.LU R221, [R1+0x5c] ;  /* 0x00005c0001dd7983 */ /* 0x000f280000300800 */
[----:B------:R-:W4:Y:S04]  /*3dc0*/  LDL.LU R222, [R1+0x60] ;  /* 0x0000600001de7983 */ /* 0x000f280000300800 */
[----:B------:R-:W4:Y:S04]  /*3dd0*/  LDL.LU R223, [R1+0x64] ;  /* 0x0000640001df7983 */ /* 0x000f280000300800 */
[----:B------:R-:W4:Y:S04]  /*3de0*/  LDL.LU R224, [R1+0x68] ;  /* 0x0000680001e07983 */ /* 0x000f280000300800 */
[----:B-1----:R-:W4:Y:S04]  /*3df0*/  LDL.LU R225, [R1+0x6c] ;  /* 0x00006c0001e17983 */ /* 0x002f280000300800 */
[----:B------:R-:W4:Y:S04]  /*3e00*/  LDL.LU R226, [R1+0x70] ;  /* 0x0000700001e27983 */ /* 0x000f280000300800 */
[----:B------:R-:W4:Y:S01]  /*3e10*/  LDL.LU R227, [R1+0x74] ;  /* 0x0000740001e37983 */ /* 0x000f220000300800 */
[----:B------:R-:W-:-:S05]  /*3e20*/  FADD R211, R135, R211 ;  /* 0x000000d387d37221 */ /* 0x000fca0000000000 */
[----:B------:R0:W-:Y:S01]  /*3e30*/  STL [R1+0x34], R211 ;  /* 0x000034d301007387 */ /* 0x0001e20000100800 */
[----:B------:R-:W-:-:S03]  /*3e40*/  FADD R212, R136, R212 ;  /* 0x000000d488d47221 */ /* 0x000fc60000000000 */
[----:B0-----:R1:W5:Y:S01]  /*3e50*/  LDL.LU R211, [R1+0xd0] ;  /* 0x0000d00001d37983 */ /* 0x0013620000300800 */
[----:B------:R-:W-:-:S03]  /*3e60*/  FADD R213, R137, R213 ;  /* 0x000000d589d57221 */ /* 0x000fc60000000000 */
[----:B------:R0:W-:Y:S01]  /*3e70*/  STL [R1+0x38], R212 ;  /* 0x000038d401007387 */ /* 0x0001e20000100800 */
[----:B------:R-:W-:-:S01]  /*3e80*/  FADD R214, R138, R214 ;  /* 0x000000d68ad67221 */ /* 0x000fc20000000000 */
[----:B--2---:R-:W-:Y:S02]  /*3e90*/  FADD R215, R139, R215 ;  /* 0x000000d78bd77221 */ /* 0x004fe40000000000 */
[----:B0-----:R1:W5:Y:S01]  /*3ea0*/  LDL.LU R212, [R1+0xcc] ;  /* 0x0000cc0001d47983 */ /* 0x0013620000300800 */
[----:B---3--:R-:W-:-:S03]  /*3eb0*/  FADD R216, R140, R216 ;  /* 0x000000d88cd87221 */ /* 0x008fc60000000000 */
[----:B------:R0:W-:Y:S01]  /*3ec0*/  STL [R1+0x3c], R213 ;  /* 0x00003cd501007387 */ /* 0x0001e20000100800 */
[----:B----4-:R-:W-:-:S03]  /*3ed0*/  FADD R217, R141, R217 ;  /* 0x000000d98dd97221 */ /* 0x010fc60000000000 */
[----:B0-----:R1:W5:Y:S01]  /*3ee0*/  LDL.LU R213, [R1+0xc8] ;  /* 0x0000c80001d57983 */ /* 0x0013620000300800 */
[----:B------:R-:W-:-:S03]  /*3ef0*/  FADD R218, R142, R218 ;  /* 0x000000da8eda7221 */ /* 0x000fc60000000000 */
[----:B------:R0:W-:Y:S01]  /*3f00*/  STL [R1+0x40], R214 ;  /* 0x000040d601007387 */ /* 0x0001e20000100800 */
[----:B------:R-:W-:-:S01]  /*3f10*/  FADD R219, R143, R219 ;  /* 0x000000db8fdb7221 */ /* 0x000fc20000000000 */
[----:B------:R-:W-:Y:S02]  /*3f20*/  FADD R220, R144, R220 ;  /* 0x000000dc90dc7221 */ /* 0x000fe40000000000 */
[----:B0-----:R1:W5:Y:S04]  /*3f30*/  LDL.LU R214, [R1+0xc4] ;  /* 0x0000c40001d67983 */ /* 0x0013680000300800 */
[----:B------:R0:W-:Y:S01]  /*3f40*/  STL [R1+0x44], R215 ;  /* 0x000044d701007387 */ /* 0x0001e20000100800 */
[----:B------:R-:W-:-:S01]  /*3f50*/  FADD R221, R145, R221 ;  /* 0x000000dd91dd7221 */ /* 0x000fc20000000000 */
[----:B------:R-:W-:-:S02]  /*3f60*/  FADD R222, R146, R222 ;  /* 0x000000de92de7221 */ /* 0x000fc40000000000 */
[----:B0-----:R1:W5:Y:S04]  /*3f70*/  LDL.LU R215, [R1+0xc0] ;  /* 0x0000c00001d77983 */ /* 0x0013680000300800 */
[----:B------:R0:W-:Y:S01]  /*3f80*/  STL [R1+0x48], R216 ;  /* 0x000048d801007387 */ /* 0x0001e20000100800 */
[----:B------:R-:W-:-:S03]  /*3f90*/  FADD R223, R147, R223 ;  /* 0x000000df93df7221 */ /* 0x000fc60000000000 */
        /* <DEDUP_REMOVED lines=13> */
[----:B------:R0:W-:Y:S04]  /*4070*/  STL [R1+0x5c], R221 ;  /* 0x00005cdd01007387 */ /* 0x0001e80000100800 */
        /* <DEDUP_REMOVED lines=12> */
[----:B0-----:R1:W5:Y:S01]  /*4140*/  LDL.LU R227, [R1+0x90] ;  /* 0x0000900001e37983 */ /* 0x0013620000300800 */
[----:B------:R-:W-:-:S05]  /*4150*/  UMOV UR6, URZ ;  /* 0x0000003f00067c82 */ /* 0x000fca0008000000 */
.L_x_29:
[----:B------:R-:W-:Y:S05]  /*4160*/  @!P1 BRA `(.L_x_30) ;  /* 0x0000000000049947 */ /* 0x000fea0003800000 */
[----:B------:R-:W-:Y:S01]  /*4170*/  BPT.TRAP 0x1 ;  /* 0x000000040000795c */ /* 0x000fe20000300000 */
.L_x_30:
[----:B------:R3:W-:Y:S04]  /*4180*/  STL [R1+0x94], R2 ;  /* 0x0000940201007387 */ /* 0x0007e80000100800 */
[----:B---3--:R-:W3:Y:S04]  /*4190*/  LDL R2, [R1+0x78] ;  /* 0x0000780001027983 */ /* 0x008ee80000100800 */
[----:B-----5:R4:W-:Y:S04]  /*41a0*/  STL [R1+0x90], R0 ;  /* 0x0000900001007387 */ /* 0x0209e80000100800 */
[----:B----4-:R-:W4:Y:S01]  /*41b0*/  LDL R0, [R1+0x7c] ;  /* 0x00007c0001007983 */ /* 0x010f220000100800 */
[----:B0-----:R-:W-:Y:S01]  /*41c0*/  IMAD.U32 R229, RZ, RZ, UR17 ;  /* 0x00000011ffe57e24 */ /* 0x001fe2000f8e00ff */
[----:B---3--:R-:W-:-:S02]  /*41d0*/  ISETP.NE.AND P0, PT, R2, RZ, PT ;  /* 0x000000ff0200720c */ /* 0x008fc40003f05270 */
[----:B------:R0:W5:Y:S11]  /*41e0*/  LDL.LU R2, [R1+0x94] ;  /* 0x0000940001027983 */ /* 0x0001760000300800 */
[----:B------:R-:W-:-:S05]  /*41f0*/  @P0 LEA R229, R229, UR14, 0x3 ;  /* 0x0000000ee5e50c11 */ /* 0x000fca000f8e18ff */
[----:B------:R-:W-:-:S05]  /*4200*/  @P0 VIADD R229, R229, 0x90 ;  /* 0x00000090e5e50836 */ /* 0x000fca0000000000 */
[----:B----4-:R-:W-:Y:S02]  /*4210*/  @P0 PRMT R229, R0, 0x654, R229 ;  /* 0x0000065400e50816 */ /* 0x010fe400000000e5 */
[----:B------:R0:W5:Y:S01]  /*4220*/  LDL.LU R0, [R1+0x90] ;  /* 0x0000900001007983 */ /* 0x0001620000300800 */
[----:B------:R-:W-:Y:S01]  /*4230*/  UISETP.GT.U32.AND UP0, UPT, UR13, 0x1, UPT ;  /* 0x000000010d00788c */ /* 0x000fe2000bf04070 */
[----:B------:R0:W-:Y:S05]  /*4240*/  @P0 SYNCS.ARRIVE.TRANS64.RED.A1T0 RZ, [R229+URZ], RZ ;  /* 0x000000ffe5ff09a7 */ /* 0x0001ea000810043f */
[----:B------:R-:W-:-:S13]  /*4250*/  PLOP3.LUT P0, PT, PT, PT, UP0, 0x80, 0x0 ;  /* 0x000000000000781c */ /* 0x000fda0003f0f008 */
[----:B0-----:R-:W-:Y:S05]  /*4260*/  @P0 BRA `(.L_x_31) ;  /* 0x0000000000040947 */ /* 0x001fea0003800000 */
[----:B------:R-:W-:Y:S01]  /*4270*/  BPT.TRAP 0x1 ;  /* 0x000000040000795c */ /* 0x000fe20000300000 */
.L_x_31:
[----:B------:R-:W-:Y:S01]  /*4280*/  UIADD3 UR16, UR16, 0x1, URZ ;  /* 0x0000000110107890 */ /* 0x000fe2000fffe03f */
[C---:B------:R-:W-:Y:S01]  /*4290*/  ISETP.GT.AND P0, PT, R228.reuse, 0x1, PT ;  /* 0x00000001e400780c */ /* 0x040fe20003f04270 */
[----:B------:R-:W-:Y:S01]  /*42a0*/  UIADD3 UR17, UR17, 0x1, URZ ;  /* 0x0000000111117890 */ /* 0x000fe2000fffe03f */
[----:B------:R-:W-:Y:S01]  /*42b0*/  VIADD R228, R228, 0xffffffff ;  /* 0xffffffffe4e47836 */ /* 0x000fe20000000000 */
[----:B------:R-:W-:Y:S02]  /*42c0*/  UISETP.NE.AND UP0, UPT, UR16, 0x12, UPT ;  /* 0x000000121000788c */ /* 0x000fe4000bf05270 */
[----:B------:R-:W-:Y:S02]  /*42d0*/  UISETP.NE.AND UP1, UPT, UR17, 0x12, UPT ;  /* 0x000000121100788c */ /* 0x000fe4000bf25270 */
[----:B------:R-:W-:Y:S02]  /*42e0*/  USEL UR8, URZ, 0x1, UP0 ;  /* 0x000000013f087887 */ /* 0x000fe40008000000 */
[----:B------:R-:W-:-:S02]  /*42f0*/  USEL UR16, UR16, URZ, UP0 ;  /* 0x0000003f10107287 */ /* 0x000fc40008000000 */
[----:B------:R-:W-:Y:S02]  /*4300*/  USEL UR17, UR17, URZ, UP1 ;  /* 0x0000003f11117287 */ /* 0x000fe40008800000 */
[----:B------:R-:W-:Y:S01]  /*4310*/  LOP3.LUT R227, R227, UR8, RZ, 0x3c, !PT ;  /* 0x00000008e3e37c12 */ /* 0x000fe2000f8e3cff */
[----:B------:R-:W-:Y:S01]  /*4320*/  UMOV UR8, 0x1 ;  /* 0x0000000100087882 */ /* 0x000fe20000000000 */
[----:B------:R-:W-:Y:S08]  /*4330*/  @P0 BRA `(.L_x_32) ;  /* 0xffffffec007c0947 */ /* 0x000ff0000383ffff */
.L_x_24:
[----:B------:R-:W-:-:S04]  /*4340*/  UISETP.NE.AND UP0, UPT, UR6, URZ, UPT ;  /* 0x0000003f0600728c */ /* 0x000fc8000bf05270 */
[----:B------:R-:W-:-:S06]  /*4350*/  USEL UR6, URZ, 0x1, !UP0 ;  /* 0x000000013f067887 */ /* 0x000fcc000c000000 */
[----:B------:R-:W-:-:S13]  /*4360*/  ISETP.NE.AND P0, PT, RZ, UR6, PT ;  /* 0x00000006ff007c0c */ /* 0x000fda000bf05270 */
[----:B------:R-:W-:Y:S05]  /*4370*/  @!P0 BRA `(.L_x_33) ;  /* 0x0000000c00dc8947 */ /* 0x000fea0003800000 */
[----:B------:R-:W3:Y:S04]  /*4380*/  LDL.LU R227, [R1+0x74] ;  /* 0x0000740001e37983 */ /* 0x000ee80000300800 */
[----:B---3--:R0:W-:Y:S04]  /*4390*/  STL [R1+0x90], R227 ;  /* 0x000090e301007387 */ /* 0x0081e80000100800 */
[----:B0-----:R-:W3:Y:S04]  /*43a0*/  LDL.LU R227, [R1+0x70] ;  /* 0x0000700001e37983 */ /* 0x001ee80000300800 */
        /* <DEDUP_REMOVED lines=55> */
[----:B0-----:R-:W3:Y:S01]  /*4720*/  LDL.LU R227, [R1] ;  /* 0x0000000001e37983 */ /* 0x001ee20000300800 */
[----:B------:R-:W-:-:S02]  /*4730*/  WARPGROUP.DEPBAR.LE gsb0, 0x0 ;  /* 0x00008000000079c5 */ /* 0x000fc40000010000 */
[----:B------:R-:W-:Y:S01]  /*4740*/  FADD R226, R24, R226 ;  /* 0x000000e218e27221 */ /* 0x000fe20000000000 */
        /* <DEDUP_REMOVED lines=95> */
[----:B-----5:R-:W-:Y:S01]  /*4d40*/  FADD R2, R120, R2 ;  /* 0x0000000278027221 */ /* 0x020fe20000000000 */
[----:B------:R-:W-:Y:S01]  /*4d50*/  FADD R0, R121, R0 ;  /* 0x0000000079007221 */ /* 0x000fe20000000000 */
[----:B---3--:R-:W-:-:S05]  /*4d60*/  FADD R227, R122, R227 ;  /* 0x000000e37ae37221 */ /* 0x008fca0000000000 */
[----:B------:R0:W-:Y:S04]  /*4d70*/  STL [R1], R227 ;  /* 0x000000e301007387 */ /* 0x0001e80000100800 */
[----:B0-----:R-:W3:Y:S02]  /*4d80*/  LDL.LU R227, [R1+0x100] ;  /* 0x0001000001e37983 */ /* 0x001ee40000300800 */
[----:B---3--:R-:W-:-:S05]  /*4d90*/  FADD R227, R123, R227 ;  /* 0x000000e37be37221 */ /* 0x008fca0000000000 */
[----:B------:R0:W-:Y:S04]  /*4da0*/  STL [R1+0x4], R227 ;  /* 0x000004e301007387 */ /* 0x0001e80000100800 */
        /* <DEDUP_REMOVED lines=83> */
[----:B------:R0:W-:Y:S02]  /*52e0*/  STL [R1+0x74], R227 ;  /* 0x000074e301007387 */ /* 0x0001e40000100800 */
.L_x_33:
[----:B------:R-:W-:Y:S02]  /*52f0*/  WARPGROUP.DEPBAR.LE gsb0, 0x0 ;  /* 0x00008000000079c5 */ /* 0x000fe40000010000 */
[----:B------:R-:W3:Y:S02]  /*5300*/  LDC R24, c[0x0][0x28c] ;  /* 0x0000a300ff187b82 */ /* 0x000ee40000000800 */
[----:B---3--:R-:W-:-:S13]  /*5310*/  ISETP.GE.AND P0, PT, R24, 0x1, PT ;  /* 0x000000011800780c */ /* 0x008fda0003f06270 */
[----:B------:R-:W-:Y:S05]  /*5320*/  @!P0 BRA `(.L_x_34) ;  /* 0x0000000000648947 */ /* 0x000fea0003800000 */
[----:B------:R-:W-:-:S06]  /*5330*/  UISETP.NE.AND UP0, UPT, UR22, 0x3, UPT ;  /* 0x000000031600788c */ /* 0x000fcc000bf05270 */
[----:B------:R-:W-:-:S13]  /*5340*/  PLOP3.LUT P0, PT, PT, PT, UP0, 0x80, 0x0 ;  /* 0x000000000000781c */ /* 0x000fda0003f0f008 */
[----:B------:R-:W-:Y:S05]  /*5350*/  @!P0 BRA `(.L_x_35) ;  /* 0x0000000000048947 */ /* 0x000fea0003800000 */
[----:B------:R-:W-:Y:S01]  /*5360*/  BPT.TRAP 0x1 ;  /* 0x000000040000795c */ /* 0x000fe20000300000 */
.L_x_35:
[----:B0-----:R-:W3:Y:S01]  /*5370*/  LDL R227, [R1+0x78] ;  /* 0x0000780001e37983 */ /* 0x001ee20000100800 */
[----:B------:R-:W-:Y:S01]  /*5380*/  BSSY B0, `(.L_x_36) ;  /* 0x000000f000007945 */ /* 0x000fe20003800000 */
[----:B---3--:R-:W-:-:S13]  /*5390*/  ISETP.NE.AND P0, PT, R227, RZ, PT ;  /* 0x000000ffe300720c */ /* 0x008fda0003f05270 */
[----:B------:R-:W-:Y:S05]  /*53a0*/  @!P0 BRA `(.L_x_37) ;  /* 0x0000000000308947 */ /* 0x000fea0003800000 */
[----:B------:R-:W3:Y:S01]  /*53b0*/  LDL R227, [R1+0x7c] ;  /* 0x00007c0001e37983 */ /* 0x000ee20000100800 */
[----:B------:R-:W-:-:S04]  /*53c0*/  UISETP.LT.AND UP0, UPT, UR12, 0x1, UPT ;  /* 0x000000010c00788c */ /* 0x000fc8000bf01270 */
[----:B------:R-:W-:-:S04]  /*53d0*/  USEL UR8, UR12, 0x1, UP0 ;  /* 0x000000010c087887 */ /* 0x000fc80008000000 */
[----:B------:R-:W-:-:S04]  /*53e0*/  UIADD3 UR8, UR5, UR12, -UR8 ;  /* 0x0000000c05087290 */ /* 0x000fc8000fffe808 */
[----:B------:R-:W-:-:S04]  /*53f0*/  UIMAD.WIDE.U32 UR6, UR8, 0x38e38e39, URZ ;  /* 0x38e38e39080678a5 */ /* 0x000fc8000f8e003f */
[----:B------:R-:W-:-:S04]  /*5400*/  USHF.R.U32.HI UR6, URZ, 0x2, UR7 ;  /* 0x000000023f067899 */ /* 0x000fc80008011607 */
[----:B------:R-:W-:-:S04]  /*5410*/  UIMAD UR8, UR6, -0x12, UR8 ;  /* 0xffffffee060878a4 */ /* 0x000fc8000f8e0208 */
[----:B------:R-:W-:-:S04]  /*5420*/  ULEA UR8, UR8, UR14, 0x3 ;  /* 0x0000000e08087291 */ /* 0x000fc8000f8e183f */
[----:B------:R-:W-:-:S06]  /*5430*/  UIADD3 UR8, UR8, 0x90, URZ ;  /* 0x0000009008087890 */ /* 0x000fcc000fffe03f */
[----:B------:R-:W-:-:S05]  /*5440*/  IMAD.U32 R24, RZ, RZ, UR8 ;  /* 0x00000008ff187e24 */ /* 0x000fca000f8e00ff */
[----:B---3--:R-:W-:-:S04]  /*5450*/  PRMT R24, R227, 0x654, R24 ;  /* 0x00000654e3187816 */ /* 0x008fc80000000018 */
[----:B------:R0:W-:Y:S03]  /*5460*/  SYNCS.ARRIVE.TRANS64.RED.A1T0 RZ, [R24+URZ], RZ ;  /* 0x000000ff18ff79a7 */ /* 0x0001e6000810043f */
.L_x_37:
[----:B------:R-:W-:Y:S05]  /*5470*/  BSYNC B0 ;  /* 0x0000000000007941 */ /* 0x000fea0003800000 */
.L_x_36:
[----:B------:R-:W-:-:S06]  /*5480*/  UISETP.GT.U32.AND UP0, UPT, UR13, 0x1, UPT ;  /* 0x000000010d00788c */ /* 0x000fcc000bf04070 */
[----:B------:R-:W-:-:S13]  /*5490*/  PLOP3.LUT P0, PT, PT, PT, UP0, 0x80, 0x0 ;  /* 0x000000000000781c */ /* 0x000fda0003f0f008 */
[----:B------:R-:W-:Y:S05]  /*54a0*/  @P0 BRA `(.L_x_34) ;  /* 0x0000000000040947 */ /* 0x000fea0003800000 */
[----:B------:R-:W-:Y:S01]  /*54b0*/  BPT.TRAP 0x1 ;  /* 0x000000040000795c */ /* 0x000fe20000300000 */
.L_x_34:
[----:B-----5:R3:W-:Y:S01]  /*54c0*/  STL [R1+0x94], R2 ;  /* 0x0000940201007387 */ /* 0x0207e20000100800 */
[----:B------:R-:W4:Y:S01]  /*54d0*/  LDC R28, c[0x0][0x288] ;  /* 0x0000a200ff1c7b82 */ /* 0x000f220000000800 */
[----:B------:R-:W-:Y:S02]  /*54e0*/  UIADD3 UR9, UR12, UR5, URZ ;  /* 0x000000050c097290 */ /* 0x000fe4000fffe03f */
[----:B------:R0:W-:Y:S01]  /*54f0*/  STL [R1+0x90], R0 ;  /* 0x0000900001007387 */ /* 0x0001e20000100800 */
[----:B------:R-:W-:Y:S01]  /*5500*/  USHF.R.S32.HI UR10, URZ, 0x1f, UR23 ;  /* 0x0000001f3f0a7899 */ /* 0x000fe20008011417 */
[----:B------:R-:W-:Y:S01]  /*5510*/  ULDC.64 UR14, c[0x0][0x5d0] ;  /* 0x00017400000e7ab9 */ /* 0x000fe20000000a00 */
[----:B------:R-:W-:Y:S01]  /*5520*/  ULDC UR11, c[0x0][0x284] ;  /* 0x0000a100000b7ab9 */ /* 0x000fe20000000800 */
[----:B---3--:R-:W3:Y:S01]  /*5530*/  S2R R2, SR_TID.X ;  /* 0x0000000000027919 */ /* 0x008ee20000002100 */
[----:B0-----:R-:W2:Y:S04]  /*5540*/  LDL.LU R0, [R1+0x88] ;  /* 0x0000880001007983 */ /* 0x001ea80000300800 */
[----:B------:R-:W4:Y:S01]  /*5550*/  LDL.LU R227, [R1+0x8c] ;  /* 0x00008c0001e37983 */ /* 0x000f220000300800 */
[----:B------:R-:W-:-:S02]  /*5560*/  UISETP.GT.U32.AND UP0, UPT, UR9, 0x11, UPT ;  /* 0x000000110900788c */ /* 0x000fc4000bf04070 */
[----:B------:R-:W-:Y:S01]  /*5570*/  UISETP.GE.U32.AND UP1, UPT, UR12, 0x12, UPT ;  /* 0x000000120c00788c */ /* 0x000fe2000bf26070 */
[--C-:B---3--:R-:W-:Y:S02]  /*5580*/  SHF.R.U32.HI R24, RZ, 0x2, R2.reuse ;  /* 0x00000002ff187819 */ /* 0x108fe40000011602 */
[----:B------:R-:W-:Y:S02]  /*5590*/  LOP3.LUT R26, R2, 0x60, RZ, 0xc0, !PT ;  /* 0x00000060021a7812 */ /* 0x000fe400078ec0ff */
[----:B------:R-:W-:Y:S02]  /*55a0*/  SHF.R.U32.HI R27, RZ, 0x7, R2 ;  /* 0x00000007ff1b7819 */ /* 0x000fe40000011602 */
[----:B------:R-:W-:Y:S02]  /*55b0*/  LOP3.LUT R25, R24, 0x7, RZ, 0xc0, !PT ;  /* 0x0000000718197812 */ /* 0x000fe400078ec0ff */
[----:B------:R-:W-:Y:S02]  /*55c0*/  SHF.R.U32.HI R26, RZ, 0x1, R26 ;  /* 0x00000001ff1a7819 */ /* 0x000fe4000001161a */
[----:B------:R-:W-:-:S02]  /*55d0*/  LOP3.LUT R24, R27, 0x1, RZ, 0xc0, !PT ;  /* 0x000000011b187812 */ /* 0x000fc400078ec0ff */
[----:B------:R-:W-:-:S03]  /*55e0*/  IADD3 R29, RZ, -R26, -R25 ;  /* 0x8000001aff1d7210 */ /* 0x000fc60007ffe819 */
[C---:B------:R-:W-:Y:S02]  /*55f0*/  IMAD.SHL.U32 R30, R24.reuse, 0x40, RZ ;  /* 0x00000040181e7824 */ /* 0x040fe400078e00ff */
[----:B------:R-:W-:Y:S02]  /*5600*/  IMAD R29, R24, -0x40, R29 ;  /* 0xffffffc0181d7824 */ /* 0x000fe400078e021d */
[----:B------:R-:W-:Y:S01]  /*5610*/  IMAD.SHL.U32 R24, R2, 0x2, RZ ;  /* 0x0000000202187824 */ /* 0x000fe200078e00ff */
[----:B------:R-:W-:-:S04]  /*5620*/  LOP3.LUT R27, R30, 0x40, R25, 0xe2, !PT ;  /* 0x000000401e1b7812 */ /* 0x000fc800078ee219 */
[----:B------:R-:W-:Y:S02]  /*5630*/  LOP3.LUT R30, R24, 0x6, RZ, 0xc0, !PT ;  /* 0x00000006181e7812 */ /* 0x000fe400078ec0ff */
[----:B------:R-:W-:Y:S02]  /*5640*/  LOP3.LUT R24, R2, 0x3, RZ, 0xc0, !PT ;  /* 0x0000000302187812 */ /* 0x000fe400078ec0ff */
[----:B------:R0:W5:Y:S01]  /*5650*/  LDL.LU R2, [R1+0x94] ;  /* 0x0000940001027983 */ /* 0x0001620000300800 */
[----:B------:R-:W-:Y:S01]  /*5660*/  UIMAD.WIDE.U32 UR6, UR9, 0x38e38e39, URZ ;  /* 0x38e38e39090678a5 */ /* 0x000fe2000f8e003f */
[----:B--2---:R-:W-:Y:S01]  /*5670*/  PRMT R30, R30, 0x6540, R0 ;  /* 0x000065401e1e7816 */ /* 0x004fe20000000000 */
[----:B------:R-:W-:Y:S02]  /*5680*/  IMAD.SHL.U32 R35, R0, 0x100, RZ ;  /* 0x0000010000237824 */ /* 0x000fe400078e00ff */
[----:B------:R0:W5:Y:S01]  /*5690*/  LDL.LU R0, [R1+0x90] ;  /* 0x0000900001007983 */ /* 0x0001620000300800 */
[----:B----4-:R-:W-:Y:S01]  /*56a0*/  IMAD R34, R24, -0x2, R28 ;  /* 0xfffffffe18227824 */ /* 0x010fe200078e021c */
[----:B------:R-:W-:Y:S01]  /*56b0*/  UIMAD UR5, UR10, UR14, URZ ;  /* 0x0000000e0a0572a4 */ /* 0x000fe2000f8e023f */
[----:B------:R-:W-:Y:S01]  /*56c0*/  ISETP.GE.AND P0, PT, R35, R28, PT ;  /* 0x0000001c2300720c */ /* 0x000fe20003f06270 */
[C---:B------:R-:W-:Y:S01]  /*56d0*/  IMAD.SHL.U32 R28, R227.reuse, 0x80, RZ ;  /* 0x00000080e31c7824 */ /* 0x040fe200078e00ff */
[----:B------:R-:W-:Y:S01]  /*56e0*/  UISETP.LT.U32.AND UP0, UPT, UR12, 0x12, UP0 ;  /* 0x000000120c00788c */ /* 0x000fe20008701070 */
[--C-:B------:R-:W-:Y:S01]  /*56f0*/  SHF.R.S32.HI R31, RZ, 0x1f, R30.reuse ;  /* 0x0000001fff1f7819 */ /* 0x100fe2000001141e */
[----:B------:R-:W-:Y:S01]  /*5700*/  UIMAD UR8, UR23, UR15, UR5 ;  /* 0x0000000f170872a4 */ /* 0x000fe2000f8e0205 */
[----:B------:R-:W-:Y:S01]  /*5710*/  IMAD.U32 R25, RZ, RZ, UR14 ;  /* 0x0000000eff197e24 */ /* 0x000fe2000f8e00ff */
[C---:B------:R-:W-:Y:S01]  /*5720*/  ISETP.GE.OR P0, PT, R28.reuse, UR11, P0 ;  /* 0x0000000b1c007c0c */ /* 0x040fe20008706670 */
[----:B------:R-:W-:Y:S01]  /*5730*/  USEL UR5, URZ, 0x1, !UP0 ;  /* 0x000000013f057887 */ /* 0x000fe2000c000000 */
[----:B------:R-:W-:Y:S01]  /*5740*/  IMAD.WIDE R32, R227, 0x80, RZ ;  /* 0x00000080e3207825 */ /* 0x000fe200078e02ff */
[----:B------:R-:W-:Y:S01]  /*5750*/  USHF.R.U32.HI UR6, URZ, 0x2, UR7 ;  /* 0x000000023f067899 */ /* 0x000fe20008011607 */
[----:B------:R-:W-:Y:S01]  /*5760*/  IADD3 R38, -R28, UR11, R29 ;  /* 0x0000000b1c267c10 */ /* 0x000fe2000fffe11d */
[----:B------:R-:W-:Y:S01]  /*5770*/  ULOP3.LUT UR4, UR4, UR5, URZ, 0x3c, !UPT ;  /* 0x0000000504047292 */ /* 0x000fe2000f8e3c3f */
[----:B------:R-:W-:Y:S01]  /*5780*/  IMAD.WIDE.U32 R24, R25, UR23, R30 ;  /* 0x0000001719187c25 */ /* 0x000fe2000f8e001e */
[----:B------:R-:W-:Y:S01]  /*5790*/  UIMAD UR5, UR6, -0x12, UR9 ;  /* 0xffffffee060578a4 */ /* 0x000fe2000f8e0209 */
[----:B------:R-:W-:Y:S01]  /*57a0*/  LOP3.LUT R39, R32, R27, R26, 0xfe, !PT ;  /* 0x0000001b20277212 */ /* 0x000fe200078efe1a */
[----:B------:R-:W-:Y:S01]  /*57b0*/  @UP1 ULOP3.LUT UR4, UR4, 0x1, UR6, 0x78, !UPT ;  /* 0x0000000104041892 */ /* 0x000fe2000f8e7806 */
[----:B------:R-:W-:-:S02]  /*57c0*/  VIADD R25, R25, UR8 ;  /* 0x0000000819197c36 */ /* 0x000fc40008000000 */
[----:B------:R-:W-:Y:S02]  /*57d0*/  IMAD.IADD R35, R34, 0x1, -R35 ;  /* 0x0000000122237824 */ /* 0x000fe400078e0a23 */
[----:B------:R-:W-:Y:S01]  /*57e0*/  IMAD.MOV.U32 R34, RZ, RZ, -0x1 ;  /* 0xffffffffff227424 */ /* 0x000fe200078e00ff */
[----:B0-----:R-:W-:Y:S06]  /*57f0*/  @P0 BRA `(.L_x_38) ;  /* 0x0000008c00980947 */ /* 0x001fec0003800000 */
[----:B------:R-:W0:Y:S01]  /*5800*/  LDC.64 R28, c[0x0][0x5c8] ;  /* 0x00017200ff1c7b82 */ /* 0x000e220000000a00 */
[----:B------:R-:W-:Y:S01]  /*5810*/  ULDC.64 UR6, c[0x0][0x5c0] ;  /* 0x0001700000067ab9 */ /* 0x000fe20000000a00 */
[----:B------:R-:W-:Y:S01]  /*5820*/  BSSY B0, `(.L_x_38) ;  /* 0x00008e3000007945 */ /* 0x000fe20003800000 */
[-C--:B0-----:R-:W-:Y:S02]  /*5830*/  IMAD R26, R33, R28.reuse, RZ ;  /* 0x0000001c211a7224 */ /* 0x081fe400078e02ff */
[----:B------:R-:W-:-:S04]  /*5840*/  IMAD.WIDE.U32 R24, R39, R28, R24 ;  /* 0x0000001c27187225 */ /* 0x000fc800078e0018 */
[----:B------:R-:W-:Y:S01]  /*5850*/  IMAD R27, R39, R29, R26 ;  /* 0x0000001d271b7224 */ /* 0x000fe200078e021a */
[----:B------:R-:W-:Y:S02]  /*5860*/  LEA R26, P0, R28, R24, 0x3 ;  /* 0x000000181c1a7211 */ /* 0x000fe400078018ff */
[----:B------:R-:W-:Y:S01]  /*5870*/  IADD3 R24, P1, R24, UR6, RZ ;  /* 0x0000000618187c10 */ /* 0x000fe2000ff3e0ff */
[----:B------:R-:W-:Y:S01]  /*5880*/  IMAD.IADD R27, R25, 0x1, R27 ;  /* 0x00000001191b7824 */ /* 0x000fe200078e021b */
[----:B------:R-:W-:-:S04]  /*5890*/  IADD3 R26, P3, R26, UR6, RZ ;  /* 0x000000061a1a7c10 */ /* 0x000fc8000ff7e0ff */
[----:B------:R-:W-:Y:S02]  /*58a0*/  LEA.HI.X R28, R28, R27, R29, 0x3, P0 ;  /* 0x0000001b1c1c7211 */ /* 0x000fe400000f1c1d */
[----:B------:R-:W-:Y:S02]  /*58b0*/  FSETP.NEU.AND P0, PT, RZ, UR21, PT ;  /* 0x00000015ff007c0b */ /* 0x000fe4000bf0d000 */
[----:B------:R-:W-:Y:S02]  /*58c0*/  IADD3.X R25, R27, UR7, RZ, P1, !PT ;  /* 0x000000071b197c10 */ /* 0x000fe40008ffe4ff */
[----:B------:R-:W-:-:S09]  /*58d0*/  IADD3.X R27, R28, UR7, RZ, P3, !PT ;  /* 0x000000071c1b7c10 */ /* 0x000fd20009ffe4ff */
[----:B------:R-:W-:Y:S05]  /*58e0*/  @!P0 BRA `(.L_x_39) ;  /* 0x0000006800d88947 */ /* 0x000fea0003800000 */
[----:B------:R-:W-:Y:S01]  /*58f0*/  ULDC.64 UR8, c[0x0][0x5b8] ;  /* 0x00016e0000087ab9 */ /* 0x000fe20000000a00 */
[----:B------:R-:W-:Y:S01]  /*5900*/  ISETP.GE.AND P0, PT, R38, 0x1, PT ;  /* 0x000000012600780c */ /* 0x000fe20003f06270 */
[----:B------:R-:W-:Y:S02]  /*5910*/  UIMAD UR6, UR10, UR8, URZ ;  /* 0x000000080a0672a4 */ /* 0x000fe4000f8e023f */
[----:B------:R-:W-:Y:S01]  /*5920*/  IMAD.U32 R29, RZ, RZ, UR8 ;  /* 0x00000008ff1d7e24 */ /* 0x000fe2000f8e00ff */
[----:B------:R-:W-:Y:S01]  /*5930*/  BSSY B1, `(.L_x_40) ;  /* 0x000000f000017945 */ /* 0x000fe20003800000 */
[----:B------:R-:W-:Y:S01]  /*5940*/  ISETP.LT.OR P4, PT, R35, 0x1, !P0 ;  /* 0x000000012300780c */ /* 0x000fe20004781670 */
[----:B------:R-:W-:Y:S02]  /*5950*/  UIMAD UR6, UR23, UR9, UR6 ;  /* 0x00000009170672a4 */ /* 0x000fe4000f8e0206 */
[----:B------:R-:W-:Y:S01]  /*5960*/  IMAD.WIDE.U32 R30, R29, UR23, R30 ;  /* 0x000000171d1e7c25 */ /* 0x000fe2000f8e001e */
[----:B------:R-:W-:-:S03]  /*5970*/  ULDC.64 UR8, c[0x0][0x5a8] ;  /* 0x00016a0000087ab9 */ /* 0x000fc60000000a00 */
[----:B------:R-:W-:Y:S01]  /*5980*/  VIADD R31, R31, UR6 ;  /* 0x000000061f1f7c36 */ /* 0x000fe20008000000 */
[----:B------:R-:W-:Y:S02]  /*5990*/  ULDC.64 UR6, c[0x0][0x5b0] ;  /* 0x00016c0000067ab9 */ /* 0x000fe40000000a00 */
[----:B------:R-:W-:Y:S02]  /*59a0*/  IMAD R36, R33, UR6, RZ ;  /* 0x0000000621247c24 */ /* 0x000fe4000f8e02ff */
[----:B------:R-:W-:-:S04]  /*59b0*/  IMAD.WIDE.U32 R28, R39, UR6, R30 ;  /* 0x00000006271c7c25 */ /* 0x000fc8000f8e001e */
[--C-:B------:R-:W-:Y:S01]  /*59c0*/  IMAD R37, R39, UR7, R36.reuse ;  /* 0x0000000727257c24 */ /* 0x100fe2000f8e0224 */
[----:B------:R-:W-:Y:S02]  /*59d0*/  IADD3 R28, P1, R28, UR8, RZ ;  /* 0x000000081c1c7c10 */ /* 0x000fe4000ff3e0ff */
[----:B------:R-:W-:Y:S02]  /*59e0*/  PRMT R36, RZ, 0x7610, R36 ;  /* 0x00007610ff247816 */ /* 0x000fe40000000024 */
[----:B------:R-:W-:Y:S01]  /*59f0*/  IADD3.X R29, R29, UR9, R37, P1, !PT ;  /* 0x000000091d1d7c10 */ /* 0x000fe20008ffe425 */
[----:B------:R-:W-:Y:S08]  /*5a00*/  @P4 BRA `(.L_x_41) ;  /* 0x0000000000044947 */ /* 0x000ff00003800000 */
[----:B------:R0:W5:Y:S02]  /*5a10*/  LDG.E.U8 R36, desc[UR18][R28.64] ;  /* 0x000000121c247981 */ /* 0x000164000c1e1100 */
.L_x_41:
[----:B------:R-:W-:Y:S05]  /*5a20*/  BSYNC B1 ;  /* 0x0000000000017941 */ /* 0x000fea0003800000 */
.L_x_40:
[----:B-----5:R-:W-:Y:S01]  /*5a30*/  LOP3.LUT R36, R36, 0xff, RZ, 0xc0, !PT ;  /* 0x000000ff24247812 */ /* 0x020fe200078ec0ff */
[----:B------:R-:W-:Y:S01]  /*5a40*/  BSSY B1, `(.L_x_42) ;  /* 0x000000b000017945 */ /* 0x000fe20003800000 */
[----:B------:R-:W-:Y:S02]  /*5a50*/  ISETP.LT.OR P3, PT, R35, 0x2, !P0 ;  /* 0x000000022300780c */ /* 0x000fe40004761670 */
[----:B------:R-:W-:-:S05]  /*5a60*/  F2FP.F16.E4M3.UNPACK_B R36, R36 ;  /* 0x00000024ff24723e */ /* 0x000fca00020006ff */
[----:B------:R-:W-:-:S05]  /*5a70*/  HADD2.F32 R36, -RZ, R36.H0_H0 ;  /* 0x20000024ff247230 */ /* 0x000fca0000004100 */
[----:B------:R-:W-:Y:S01]  /*5a80*/  FMUL R37, R36, UR21 ;  /* 0x0000001524257c20 */ /* 0x000fe20008400000 */
[----:B------:R-:W-:-:S03]  /*5a90*/  PRMT R36, RZ, 0x7610, R36 ;  /* 0x00007610ff247816 */ /* 0x000fc60000000024 */
[----:B------:R-:W-:-:S05]  /*5aa0*/  FFMA R37, R226, UR20, R37 ;  /* 0x00000014e2257c23 */ /* 0x000fca0008000025 */
[----:B------:R-:W-:-:S05]  /*5ab0*/  F2FP.SATFINITE.E4M3.F32.PACK_AB_MERGE_C R37, RZ, R37, RZ ;  /* 0x00000025ff25723e */ /* 0x000fca00048070ff */
[----:B------:R2:W-:Y:S01]  /*5ac0*/  @!P4 STG.E.U8 desc[UR18][R24.64], R37 ;  /* 0x000000251800c986 */ /* 0x0005e2000c101112 */
[----:B------:R-:W-:Y:S05]  /*5ad0*/  @P3 BRA `(.L_x_43) ;  /* 0x0000000000043947 */ /* 0x000fea0003800000 */
[----:B------:R3:W5:Y:S02]  /*5ae0*/  LDG.E.U8 R36, desc[UR18][R28.64+0x1] ;  /* 0x000001121c247981 */ /* 0x000764000c1e1100 */
.L_x_43:
[----:B------:R-:W-:Y:S05]  /*5af0*/  BSYNC B1 ;  /* 0x0000000000017941 */ /* 0x000fea0003800000 */
.L_x_42:
[----:B-----5:R-:W-:Y:S01]  /*5b00*/  LOP3.LUT R36, R36, 0xff, RZ, 0xc0, !PT ;  /* 0x000000ff24247812 */ /* 0x020fe200078ec0ff */
[----:B------:R-:W-:Y:S01]  /*5b10*/  BSSY B1, `(.L_x_44) ;  /* 0x0000013000017945 */ /* 0x000fe20003800000 */
[----:B--2---:R-:W-:Y:S02]  /*5b20*/  IADD3 R37, P1, R39, 0x8, RZ ;  /* 0x0000000827257810 */ /* 0x004fe40007f3e0ff */
[----:B------:R-:W-:-:S03]  /*5b30*/  F2FP.F16.E4M3.UNPACK_B R36, R36 ;  /* 0x00000024ff24723e */ /* 0x000fc600020006ff */
[----:B------:R-:W-:Y:S01]  /*5b40*/  IMAD.X R32, RZ, RZ, R33, P1 ;  /* 0x000000ffff207224 */ /* 0x000fe200008e0621 */
[----:B------:R-:W-:Y:S01]  /*5b50*/  ISETP.GE.AND P1, PT, R38, 0x9, PT ;  /* 0x000000092600780c */ /* 0x000fe20003f26270 */
[----:B------:R-:W-:Y:S02]  /*5b60*/  HADD2.F32 R36, -RZ, R36.H0_H0 ;  /* 0x20000024ff247230 */ /* 0x000fe40000004100 */
[----:B------:R-:W-:Y:S01]  /*5b70*/  IMAD R32, R32, UR6, RZ ;  /* 0x0000000620207c24 */ /* 0x000fe2000f8e02ff */
[----:B------:R-:W-:Y:S01]  /*5b80*/  ISETP.LT.OR P5, PT, R35, 0x1, !P1 ;  /* 0x000000012300780c */ /* 0x000fe20004fa1670 */
[----:B------:R-:W-:-:S04]  /*5b90*/  IMAD.WIDE.U32 R30, R37, UR6, R30 ;  /* 0x00000006251e7c25 */ /* 0x000fc8000f8e001e */
[----:B------:R-:W-:Y:S01]  /*5ba0*/  FMUL R36, R36, UR21 ;  /* 0x0000001524247c20 */ /* 0x000fe20008400000 */
[----:B------:R-:W-:-:S03]  /*5bb0*/  IMAD R37, R37, UR7, R32 ;  /* 0x0000000725257c24 */ /* 0x000fc6000f8e0220 */
[----:B------:R-:W-:Y:S01]  /*5bc0*/  FFMA R36, R225, UR20, R36 ;  /* 0x00000014e1247c23 */ /* 0x000fe20008000024 */
[----:B------:R-:W-:Y:S02]  /*5bd0*/  IADD3 R30, P4, R30, UR8, RZ ;  /* 0x000000081e1e7c10 */ /* 0x000fe4000ff9e0ff */
[----:B------:R-:W-:Y:S02]  /*5be0*/  PRMT R32, RZ, 0x7610, R32 ;  /* 0x00007610ff207816 */ /* 0x000fe40000000020 */
[----:B------:R-:W-:Y:S02]  /*5bf0*/  F2FP.SATFINITE.E4M3.F32.PACK_AB_MERGE_C R33, RZ, R36, RZ ;  /* 0x00000024ff21723e */ /* 0x000fe400048070ff */
[----:B------:R-:W-:-:S03]  /*5c00*/  IADD3.X R31, R31, UR9, R37, P4, !PT ;  /* 0x000000091f1f7c10 */ /* 0x000fc6000a7fe425 */
[----:B------:R2:W-:Y:S01]  /*5c10*/  @!P3 STG.E.U8 desc[UR18][R24.64+0x1], R33 ;  /* 0x000001211800b986 */ /* 0x0005e2000c101112 */
[----:B------:R-:W-:Y:S05]  /*5c20*/  @P5 BRA `(.L_x_45) ;  /* 0x0000000000045947 */ /* 0x000fea0003800000 */
[----:B------:R4:W5:Y:S02]  /*5c30*/  LDG.E.U8 R32, desc[UR18][R30.64] ;  /* 0x000000121e207981 */ /* 0x000964000c1e1100 */
.L_x_45:
[----:B------:R-:W-:Y:S05]  /*5c40*/  BSYNC B1 ;  /* 0x0000000000017941 */ /* 0x000fea0003800000 */
.L_x_44:
[----:B-----5:R-:W-:Y:S01]  /*5c50*/  LOP3.LUT R32, R32, 0xff, RZ, 0xc0, !PT ;  /* 0x000000ff20207812 */ /* 0x020fe200078ec0ff */
[----:B------:R-:W-:Y:S01]  /*5c60*/  BSSY B1, `(.L_x_46) ;  /* 0x000000b000017945 */ /* 0x000fe20003800000 */
[----:B------:R-:W-:Y:S02]  /*5c70*/  ISETP.LT.OR P3, PT, R35, 0x2, !P1 ;  /* 0x000000022300780c */ /* 0x000fe40004f61670 */
[----:B------:R-:W-:-:S05]  /*5c80*/  F2FP.F16.E4M3.UNPACK_B R32, R32 ;  /* 0x00000020ff20723e */ /* 0x000fca00020006ff */
[----:B------:R-:W-:-:S05]  /*5c90*/  HADD2.F32 R32, -RZ, R32.H0_H0 ;  /* 0x20000020ff207230 */ /* 0x000fca0000004100 */
[----:B--2---:R-:W-:Y:S01]  /*5ca0*/  FMUL R33, R32, UR21 ;  /* 0x0000001520217c20 */ /* 0x004fe20008400000 */
[----:B------:R-:W-:-:S03]  /*5cb0*/  PRMT R32, RZ, 0x7610, R32 ;  /* 0x00007610ff207816 */ /* 0x000fc60000000020 */
[----:B------:R-:W-:-:S05]  /*5cc0*/  FFMA R33, R224, UR20, R33 ;  /* 0x00000014e0217c23 */ /* 0x000fca0008000021 */
[----:B------:R-:W-:-:S05]  /*5cd0*/  F2FP.SATFINITE.E4M3.F32.PACK_AB_MERGE_C R33, RZ, R33, RZ ;  /* 0x00000021ff21723e */ /* 0x000fca00048070ff */
[----:B------:R2:W-:Y:S01]  /*5ce0*/  @!P5 STG.E.U8 desc[UR18][R26.64], R33 ;  /* 0x000000211a00d986 */ /* 0x0005e2000c101112 */
[----:B------:R-:W-:Y:S05]  /*5cf0*/  @P3 BRA `(.L_x_47) ;  /* 0x0000000000043947 */ /* 0x000fea0003800000 */
[----:B------:R0:W5:Y:S02]  /*5d00*/  LDG.E.U8 R32, desc[UR18][R30.64+0x1] ;  /* 0x000001121e207981 */ /* 0x000164000c1e1100 */
.L_x_47:
[----:B------:R-:W-:Y:S05]  /*5d10*/  BSYNC B1 ;  /* 0x0000000000017941 */ /* 0x000fea0003800000 */
.L_x_46:
[----:B-----5:R-:W-:Y:S01]  /*5d20*/  LOP3.LUT R32, R32, 0xff, RZ, 0xc0, !PT ;  /* 0x000000ff20207812 */ /* 0x020fe200078ec0ff */
[----:B------:R-:W-:Y:S01]  /*5d30*/  BSSY B1, `(.L_x_48) ;  /* 0x000000b000017945 */ /* 0x000fe20003800000 */
[----:B------:R-:W-:Y:S02]  /*5d40*/  ISETP.LT.OR P4, PT, R35, 0x9, !P0 ;  /* 0x000000092300780c */ /* 0x000fe40004781670 */
[----:B------:R-:W-:-:S05]  /*5d50*/  F2FP.F16.E4M3.UNPACK_B R32, R32 ;  /* 0x00000020ff20723e */ /* 0x000fca00020006ff */
[----:B------:R-:W-:-:S05]  /*5d60*/  HADD2.F32 R32, -RZ, R32.H0_H0 ;  /* 0x20000020ff207230 */ /* 0x000fca0000004100 */
[----:B------:R-:W-:-:S04]  /*5d70*/  FMUL R32, R32, UR21 ;  /* 0x0000001520207c20 */ /* 0x000fc80008400000 */
[----:B------:R-:W-:-:S05]  /*5d80*/  FFMA R32, R223, UR20, R32 ;  /* 0x00000014df207c23 */ /* 0x000fca0008000020 */
[----:B--2---:R-:W-:Y:S02]  /*5d90*/  F2FP.SATFINITE.E4M3.F32.PACK_AB_MERGE_C R33, RZ, R32, RZ ;  /* 0x00000020ff21723e */ /* 0x004fe400048070ff */
[----:B------:R-:W-:-:S03]  /*5da0*/  PRMT R32, RZ, 0x7610, R32 ;  /* 0x00007610ff207816 */ /* 0x000fc60000000020 */
[----:B------:R2:W-:Y:S01]  /*5db0*/  @!P3 STG.E.U8 desc[UR18][R26.64+0x1], R33 ;  /* 0x000001211a00b986 */ /* 0x0005e2000c101112 */
[----:B------:R-:W-:Y:S05]  /*5dc0*/  @P4 BRA `(.L_x_49) ;  /* 0x0000000000044947 */ /* 0x000fea0003800000 */
[----:B------:R0:W5:Y:S02]  /*5dd0*/  LDG.E.U8 R32, desc[UR18][R28.64+0x8] ;  /* 0x000008121c207981 */ /* 0x000164000c1e1100 */
.L_x_49:
[----:B------:R-:W-:Y:S05]  /*5de0*/  BSYNC B1 ;  /* 0x0000000000017941 */ /* 0x000fea0003800000 */
.L_x_48:
        /* <DEDUP_REMOVED lines=12> */
.L_x_51:
[----:B------:R-:W-:Y:S05]  /*5eb0*/  BSYNC B1 ;  /* 0x0000000000017941 */ /* 0x000fea0003800000 */
.L_x_50:
        /* <DEDUP_REMOVED lines=12> */
.L_x_53:
[----:B------:R-:W-:Y:S05]  /*5f80*/  BSYNC B1 ;  /* 0x0000000000017941 */ /* 0x000fea0003800000 */
.L_x_52:
        /* <DEDUP_REMOVED lines=12> */
.L_x_55:
[----:B------:R-:W-:Y:S05]  /*6050*/  BSYNC B1 ;  /* 0x0000000000017941 */ /* 0x000fea0003800000 */
.L_x_54:
        /* <DEDUP_REMOVED lines=12> */
.L_x_57:
[----:B------:R-:W-:Y:S05]  /*6120*/  BSYNC B1 ;  /* 0x0000000000017941 */ /* 0x000fea0003800000 */
.L_x_56:
        /* <DEDUP_REMOVED lines=12> */
.L_x_59:
[----:B------:R-:W-:Y:S05]  /*61f0*/  BSYNC B1 ;  /* 0x0000000000017941 */ /* 0x000fea0003800000 */
.L_x_58:
        /* <DEDUP_REMOVED lines=12> */
.L_x_61:
[----:B------:R-:W-:Y:S05]  /*62c0*/  BSYNC B1 ;  /* 0x0000000000017941 */ /* 0x000fea0003800000 */
.L_x_60:
        /* <DEDUP_REMOVED lines=12> */
.L_x_63:
[----:B------:R-:W-:Y:S05]  /*6390*/  BSYNC B1 ;  /* 0x0000000000017941 */ /* 0x000fea0003800000 */
.L_x_62:
        /* <DEDUP_REMOVED lines=12> */
.L_x_65:
[----:B------:R-:W-:Y:S05]  /*6460*/  BSYNC B1 ;  /* 0x0000000000017941 */ /* 0x000fea0003800000 */
.L_x_64:
        /* <DEDUP_REMOVED lines=12> */
.L_x_67:
[----:B------:R-:W-:Y:S05]  /*6530*/  BSYNC B1 ;  /* 0x0000000000017941 */ /* 0x000fea0003800000 */
.L_x_66:
        /* <DEDUP_REMOVED lines=12> */
.L_x_69:
[----:B------:R-:W-:Y:S05]  /*6600*/  BSYNC B1 ;  /* 0x0000000000017941 */ /* 0x000fea0003800000 */
.L_x_68:
        /* <DEDUP_REMOVED lines=12> */
.L_x_71:
[----:B------:R-:W-:Y:S05]  /*66d0*/  BSYNC B1 ;  /* 0x0000000000017941 */ /* 0x000fea0003800000 */
.L_x_70:
        /* <DEDUP_REMOVED lines=12> */
.L_x_73:
[----:B------:R-:W-:Y:S05]  /*67a0*/  BSYNC B1 ;  /* 0x0000000000017941 */ /* 0x000fea0003800000 */
.L_x_72:
        /* <DEDUP_REMOVED lines=12> */
.L_x_75:
[----:B------:R-:W-:Y:S05]  /*6870*/  BSYNC B1 ;  /* 0x0000000000017941 */ /* 0x000fea0003800000 */
.L_x_74:
        /* <DEDUP_REMOVED lines=12> */
.L_x_77:
[----:B------:R-:W-:Y:S05]  /*6940*/  BSYNC B1 ;  /* 0x0000000000017941 */ /* 0x000fea0003800000 */
.L_x_76:
        /* <DEDUP_REMOVED lines=12> */
.L_x_79:
[----:B------:R-:W-:Y:S05]  /*6a10*/  BSYNC B1 ;  /* 0x0000000000017941 */ /* 0x000fea0003800000 */
.L_x_78:
        /* <DEDUP_REMOVED lines=12> */
.L_x_81:
[----:B------:R-:W-:Y:S05]  /*6ae0*/  BSYNC B1 ;  /* 0x0000000000017941 */ /* 0x000fea0003800000 */
.L_x_80:
        /* <DEDUP_REMOVED lines=12> */
.L_x_83:
[----:B------:R-:W-:Y:S05]  /*6bb0*/  BSYNC B1 ;  /* 0x0000000000017941 */ /* 0x000fea0003800000 */
.L_x_82:
        /* <DEDUP_REMOVED lines=12> */
.L_x_85:
[----:B------:R-:W-:Y:S05]  /*6c80*/  BSYNC B1 ;  /* 0x0000000000017941 */ /* 0x000fea0003800000 */
.L_x_84:
        /* <DEDUP_REMOVED lines=12> */
.L_x_87:
[----:B------:R-:W-:Y:S05]  /*6d50*/  BSYNC B1 ;  /* 0x0000000000017941 */ /* 0x000fea0003800000 */
.L_x_86:
        /* <DEDUP_REMOVED lines=12> */
.L_x_89:
[----:B------:R-:W-:Y:S05]  /*6e20*/  BSYNC B1 ;  /* 0x0000000000017941 */ /* 0x000fea0003800000 */
.L_x_88:
        /* <DEDUP_REMOVED lines=12> */
.L_x_91:
[----:B------:R-:W-:Y:S05]  /*6ef0*/  BSYNC B1 ;  /* 0x0000000000017941 */ /* 0x000fea0003800000 */
.L_x_90:
        /* <DEDUP_REMOVED lines=12> */
.L_x_93:
[----:B------:R-:W-:Y:S05]  /*6fc0*/  BSYNC B1 ;  /* 0x0000000000017941 */ /* 0x000fea0003800000 */
.L_x_92:
        /* <DEDUP_REMOVED lines=12> */
.L_x_95:
[----:B------:R-:W-:Y:S05]  /*7090*/  BSYNC B1 ;  /* 0x0000000000017941 */ /* 0x000fea0003800000 */
.L_x_94:
        /* <DEDUP_REMOVED lines=12> */
.L_x_97:
[----:B------:R-:W-:Y:S05]  /*7160*/  BSYNC B1 ;  /* 0x0000000000017941 */ /* 0x000fea0003800000 */
.L_x_96:
        /* <DEDUP_REMOVED lines=12> */
.L_x_99:
[----:B------:R-:W-:Y:S05]  /*7230*/  BSYNC B1 ;  /* 0x0000000000017941 */ /* 0x000fea0003800000 */
.L_x_98:
        /* <DEDUP_REMOVED lines=12> */
.L_x_101:
[----:B------:R-:W-:Y:S05]  /*7300*/  BSYNC B1 ;  /* 0x0000000000017941 */ /* 0x000fea0003800000 */
.L_x_100:
        /* <DEDUP_REMOVED lines=12> */
.L_x_103:
[----:B------:R-:W-:Y:S05]  /*73d0*/  BSYNC B1 ;  /* 0x0000000000017941 */ /* 0x000fea0003800000 */
.L_x_102:
        /* <DEDUP_REMOVED lines=12> */
.L_x_105:
[----:B------:R-:W-:Y:S05]  /*74a0*/  BSYNC B1 ;  /* 0x0000000000017941 */ /* 0x000fea0003800000 */
.L_x_104:
        /* <DEDUP_REMOVED lines=12> */
.L_x_107:
[----:B------:R-:W-:Y:S05]  /*7570*/  BSYNC B1 ;  /* 0x0000000000017941 */ /* 0x000fea0003800000 */
.L_x_106:
        /* <DEDUP_REMOVED lines=12> */
.L_x_109:
[----:B------:R-:W-:Y:S05]  /*7640*/  BSYNC B1 ;  /* 0x0000000000017941 */ /* 0x000fea0003800000 */
.L_x_108:
        /* <DEDUP_REMOVED lines=12> */
.L_x_111:
[----:B------:R-:W-:Y:S05]  /*7710*/  BSYNC B1 ;  /* 0x0000000000017941 */ /* 0x000fea0003800000 */
.L_x_110:
        /* <DEDUP_REMOVED lines=12> */
.L_x_113:
[----:B------:R-:W-:Y:S05]  /*77e0*/  BSYNC B1 ;  /* 0x0000000000017941 */ /* 0x000fea0003800000 */
.L_x_112:
        /* <DEDUP_REMOVED lines=12> */
.L_x_115:
[----:B------:R-:W-:Y:S05]  /*78b0*/  BSYNC B1 ;  /* 0x0000000000017941 */ /* 0x000fea0003800000 */
.L_x_114:
        /* <DEDUP_REMOVED lines=12> */
.L_x_117:
[----:B------:R-:W-:Y:S05]  /*7980*/  BSYNC B1 ;  /* 0x0000000000017941 */ /* 0x000fea0003800000 */
.L_x_116:
        /* <DEDUP_REMOVED lines=12> */
.L_x_119:
[----:B------:R-:W-:Y:S05]  /*7a50*/  BSYNC B1 ;  /* 0x0000000000017941 */ /* 0x000fea0003800000 */
.L_x_118:
        /* <DEDUP_REMOVED lines=12> */
.L_x_121:
[----:B------:R-:W-:Y:S05]  /*7b20*/  BSYNC B1 ;  /* 0x0000000000017941 */ /* 0x000fea0003800000 */
.L_x_120:
        /* <DEDUP_REMOVED lines=12> */
.L_x_123:
[----:B------:R-:W-:Y:S05]  /*7bf0*/  BSYNC B1 ;  /* 0x0000000000017941 */ /* 0x000fea0003800000 */
.L_x_122:
        /* <DEDUP_REMOVED lines=12> */
.L_x_125:
[----:B------:R-:W-:Y:S05]  /*7cc0*/  BSYNC B1 ;  /* 0x0000000000017941 */ /* 0x000fea0003800000 */
.L_x_124:
        /* <DEDUP_REMOVED lines=12> */
.L_x_127:
[----:B------:R-:W-:Y:S05]  /*7d90*/  BSYNC B1 ;  /* 0x0000000000017941 */ /* 0x000fea0003800000 */
.L_x_126:
        /* <DEDUP_REMOVED lines=12> */
.L_x_129:
[----:B------:R-:W-:Y:S05]  /*7e60*/  BSYNC B1 ;  /* 0x0000000000017941 */ /* 0x000fea0003800000 */
.L_x_128:
        /* <DEDUP_REMOVED lines=12> */
.L_x_131:
[----:B------:R-:W-:Y:S05]  /*7f30*/  BSYNC B1 ;  /* 0x0000000000017941 */ /* 0x000fea0003800000 */
.L_x_130:
        /* <DEDUP_REMOVED lines=12> */
.L_x_133:
[----:B------:R-:W-:Y:S05]  /*8000*/  BSYNC B1 ;  /* 0x0000000000017941 */ /* 0x000fea0003800000 */
.L_x_132:
        /* <DEDUP_REMOVED lines=12> */
.L_x_135:
[----:B------:R-:W-:Y:S05]  /*80d0*/  BSYNC B1 ;  /* 0x0000000000017941 */ /* 0x000fea0003800000 */
.L_x_134:
        /* <DEDUP_REMOVED lines=12> */
.L_x_137:
[----:B------:R-:W-:Y:S05]  /*81a0*/  BSYNC B1 ;  /* 0x0000000000017941 */ /* 0x000fea0003800000 */
.L_x_136:
        /* <DEDUP_REMOVED lines=12> */
.L_x_139:
[----:B------:R-:W-:Y:S05]  /*8270*/  BSYNC B1 ;  /* 0x0000000000017941 */ /* 0x000fea0003800000 */
.L_x_138:
        /* <DEDUP_REMOVED lines=12> */
.L_x_141:
[----:B------:R-:W-:Y:S05]  /*8340*/  BSYNC B1 ;  /* 0x0000000000017941 */ /* 0x000fea0003800000 */
.L_x_140:
        /* <DEDUP_REMOVED lines=12> */
.L_x_143:
[----:B------:R-:W-:Y:S05]  /*8410*/  BSYNC B1 ;  /* 0x0000000000017941 */ /* 0x000fea0003800000 */
.L_x_142:
        /* <DEDUP_REMOVED lines=12> */
.L_x_145:
[----:B------:R-:W-:Y:S05]  /*84e0*/  BSYNC B1 ;  /* 0x0000000000017941 */ /* 0x000fea0003800000 */
.L_x_144:
        /* <DEDUP_REMOVED lines=12> */
.L_x_147:
[----:B------:R-:W-:Y:S05]  /*85b0*/  BSYNC B1 ;  /* 0x0000000000017941 */ /* 0x000fea0003800000 */
.L_x_146:
        /* <DEDUP_REMOVED lines=12> */
.L_x_149:
[----:B------:R-:W-:Y:S05]  /*8680*/  BSYNC B1 ;  /* 0x0000000000017941 */ /* 0x000fea0003800000 */
.L_x_148:
        /* <DEDUP_REMOVED lines=12> */
.L_x_151:
[----:B------:R-:W-:Y:S05]  /*8750*/  BSYNC B1 ;  /* 0x0000000000017941 */ /* 0x000fea0003800000 */
.L_x_150:
        /* <DEDUP_REMOVED lines=12> */
.L_x_153:
[----:B------:R-:W-:Y:S05]  /*8820*/  BSYNC B1 ;  /* 0x0000000000017941 */ /* 0x000fea0003800000 */
.L_x_152:
        /* <DEDUP_REMOVED lines=12> */
.L_x_155:
[----:B------:R-:W-:Y:S05]  /*88f0*/  BSYNC B1 ;  /* 0x0000000000017941 */ /* 0x000fea0003800000 */
.L_x_154:
        /* <DEDUP_REMOVED lines=12> */
.L_x_157:
[----:B------:R-:W-:Y:S05]  /*89c0*/  BSYNC B1 ;  /* 0x0000000000017941 */ /* 0x000fea0003800000 */
.L_x_156:
        /* <DEDUP_REMOVED lines=12> */
.L_x_159:
[----:B------:R-:W-:Y:S05]  /*8a90*/  BSYNC B1 ;  /* 0x0000000000017941 */ /* 0x000fea0003800000 */
.L_x_158:
        /* <DEDUP_REMOVED lines=12> */
.L_x_161:
[----:B------:R-:W-:Y:S05]  /*8b60*/  BSYNC B1 ;  /* 0x0000000000017941 */ /* 0x000fea0003800000 */
.L_x_160:
        /* <DEDUP_REMOVED lines=12> */
.L_x_163:
[----:B------:R-:W-:Y:S05]  /*8c30*/  BSYNC B1 ;  /* 0x0000000000017941 */ /* 0x000fea0003800000 */
.L_x_162:
        /* <DEDUP_REMOVED lines=12> */
.L_x_165:
[----:B------:R-:W-:Y:S05]  /*8d00*/  BSYNC B1 ;  /* 0x0000000000017941 */ /* 0x000fea0003800000 */
.L_x_164:
        /* <DEDUP_REMOVED lines=12> */
.L_x_167:
[----:B------:R-:W-:Y:S05]  /*8dd0*/  BSYNC B1 ;  /* 0x0000000000017941 */ /* 0x000fea0003800000 */
.L_x_166:
        /* <DEDUP_REMOVED lines=12> */
.L_x_169:
[----:B------:R-:W-:Y:S05]  /*8ea0*/  BSYNC B1 ;  /* 0x0000000000017941 */ /* 0x000fea0003800000 */
.L_x_168:
        /* <DEDUP_REMOVED lines=12> */
.L_x_171:
[----:B------:R-:W-:Y:S05]  /*8f70*/  BSYNC B1 ;  /* 0x0000000000017941 */ /* 0x000fea0003800000 */
.L_x_170:
        /* <DEDUP_REMOVED lines=12> */
.L_x_173:
[----:B------:R-:W-:Y:S05]  /*9040*/  BSYNC B1 ;  /* 0x0000000000017941 */ /* 0x000fea0003800000 */
.L_x_172:
        /* <DEDUP_REMOVED lines=12> */
.L_x_175:
[----:B------:R-:W-:Y:S05]  /*9110*/  BSYNC B1 ;  /* 0x0000000000017941 */ /* 0x000fea0003800000 */
.L_x_174:
        /* <DEDUP_REMOVED lines=12> */
.L_x_177:
[----:B------:R-:W-:Y:S05]  /*91e0*/  BSYNC B1 ;  /* 0x0000000000017941 */ /* 0x000fea0003800000 */
.L_x_176:
        /* <DEDUP_REMOVED lines=12> */
.L_x_179:
[----:B------:R-:W-:Y:S05]  /*92b0*/  BSYNC B1 ;  /* 0x0000000000017941 */ /* 0x000fea0003800000 */
.L_x_178:
        /* <DEDUP_REMOVED lines=12> */
.L_x_181:
[----:B------:R-:W-:Y:S05]  /*9380*/  BSYNC B1 ;  /* 0x0000000000017941 */ /* 0x000fea0003800000 */
.L_x_180:
        /* <DEDUP_REMOVED lines=12> */
.L_x_183:
[----:B------:R-:W-:Y:S05]  /*9450*/  BSYNC B1 ;  /* 0x0000000000017941 */ /* 0x000fea0003800000 */
.L_x_182:
        /* <DEDUP_REMOVED lines=12> */
.L_x_185:
[----:B------:R-:W-:Y:S05]  /*9520*/  BSYNC B1 ;  /* 0x0000000000017941 */ /* 0x000fea0003800000 */
.L_x_184:
        /* <DEDUP_REMOVED lines=12> */
.L_x_187:
[----:B------:R-:W-:Y:S05]  /*95f0*/  BSYNC B1 ;  /* 0x0000000000017941 */ /* 0x000fea0003800000 */
.L_x_186:
        /* <DEDUP_REMOVED lines=12> */
.L_x_189:
[----:B------:R-:W-:Y:S05]  /*96c0*/  BSYNC B1 ;  /* 0x0000000000017941 */ /* 0x000fea0003800000 */
.L_x_188:
        /* <DEDUP_REMOVED lines=12> */
.L_x_191:
[----:B------:R-:W-:Y:S05]  /*9790*/  BSYNC B1 ;  /* 0x0000000000017941 */ /* 0x000fea0003800000 */
.L_x_190:
[----:B-----5:R-:W-:Y:S01]  /*97a0*/  LOP3.LUT R32, R32, 0xff, RZ, 0xc0, !PT ;  /* 0x000000ff20207812 */ /* 0x020fe200078ec0ff */
[----:B------:R-:W-:Y:S01]  /*97b0*/  BSSY B1, `(.L_x_192) ;  /* 0x000000b000017945 */ /* 0x000fe20003800000 */
[----:B------:R-:W-:Y:S02]  /*97c0*/  ISETP.LT.OR P4, PT, R35, 0x99, !P0 ;  /* 0x000000992300780c */ /* 0x000fe40004781670 */
[----:B------:R-:W-:-:S05]  /*97d0*/  F2FP.F16.E4M3.UNPACK_B R32, R32 ;  /* 0x00000020ff20723e */ /* 0x000fca00020006ff */
[----:B------:R-:W-:-:S05]  /*97e0*/  HADD2.F32 R32, -RZ, R32.H0_H0 ;  /* 0x20000020ff207230 */ /* 0x000fca0000004100 */
[----:B------:R-:W-:-:S04]  /*97f0*/  FMUL R32, R32, UR21 ;  /* 0x0000001520207c20 */ /* 0x000fc80008400000 */
[----:B------:R-:W-:Y:S01]  /*9800*/  FFMA R32, R23, UR20, R32 ;  /* 0x0000001417207c23 */ /* 0x000fe20008000020 */
[----:B------:R-:W-:-:S04]  /*9810*/  PRMT R23, RZ, 0x7610, R23 ;  /* 0x00007610ff177816 */ /* 0x000fc80000000017 */
[----:B--2---:R-:W-:-:S05]  /*9820*/  F2FP.SATFINITE.E4M3.F32.PACK_AB_MERGE_C R33, RZ, R32, RZ ;  /* 0x00000020ff21723e */ /* 0x004fca00048070ff */
[----:B------:R2:W-:Y:S01]  /*9830*/  @!P3 STG.E.U8 desc[UR18][R26.64+0x91], R33 ;  /* 0x000091211a00b986 */ /* 0x0005e2000c101112 */
[----:B------:R-:W-:Y:S05]  /*9840*/  @P4 BRA `(.L_x_193) ;  /* 0x0000000000044947 */ /* 0x000fea0003800000 */
[----:B------:R0:W5:Y:S02]  /*9850*/  LDG.E.U8 R23, desc[UR18][R28.64+0x98] ;  /* 0x000098121c177981 */ /* 0x000164000c1e1100 */
.L_x_193:
[----:B------:R-:W-:Y:S05]  /*9860*/  BSYNC B1 ;  /* 0x0000000000017941 */ /* 0x000fea0003800000 */
.L_x_192:
        /* <DEDUP_REMOVED lines=8> */
[----:B------:R-:W-:-:S05]  /*98f0*/  F2FP.SATFINITE.E4M3.F32.PACK_AB_MERGE_C R23, RZ, R23, RZ ;  /* 0x00000017ff17723e */ /* 0x000fca00048070ff */
[----:B------:R0:W-:Y:S01]  /*9900*/  @!P4 STG.E.U8 desc[UR18][R24.64+0x98], R23 ;  /* 0x000098171800c986 */ /* 0x0001e2000c101112 */
[----:B------:R-:W-:Y:S05]  /*9910*/  @P3 BRA `(.L_x_195) ;  /* 0x0000000000043947 */ /* 0x000fea0003800000 */
[----:B------:R0:W5:Y:S02]  /*9920*/  LDG.E.U8 R22, desc[UR18][R28.64+0x99] ;  /* 0x000099121c167981 */ /* 0x000164000c1e1100 */
.L_x_195:
[----:B------:R-:W-:Y:S05]  /*9930*/  BSYNC B1 ;  /* 0x0000000000017941 */ /* 0x000fea0003800000 */
.L_x_194:
        /* <DEDUP_REMOVED lines=8> */
[----:B0-----:R-:W-:-:S05]  /*99c0*/  F2FP.SATFINITE.E4M3.F32.PACK_AB_MERGE_C R23, RZ, R22, RZ ;  /* 0x00000016ff17723e */ /* 0x001fca00048070ff */
[----:B------:R0:W-:Y:S01]  /*99d0*/  @!P3 STG.E.U8 desc[UR18][R24.64+0x99], R23 ;  /* 0x000099171800b986 */ /* 0x0001e2000c101112 */
[----:B------:R-:W-:Y:S05]  /*99e0*/  @P4 BRA `(.L_x_197) ;  /* 0x0000000000044947 */ /* 0x000fea0003800000 */
[----:B------:R0:W5:Y:S02]  /*99f0*/  LDG.E.U8 R21, desc[UR18][R30.64+0x98] ;  /* 0x000098121e157981 */ /* 0x000164000c1e1100 */
.L_x_197:
[----:B------:R-:W-:Y:S05]  /*9a00*/  BSYNC B1 ;  /* 0x0000000000017941 */ /* 0x000fea0003800000 */
.L_x_196:
        /* <DEDUP_REMOVED lines=12> */
.L_x_199:
[----:B------:R-:W-:Y:S05]  /*9ad0*/  BSYNC B1 ;  /* 0x0000000000017941 */ /* 0x000fea0003800000 */
.L_x_198:
        /* <DEDUP_REMOVED lines=12> */
.L_x_201:
[----:B------:R-:W-:Y:S05]  /*9ba0*/  BSYNC B1 ;  /* 0x0000000000017941 */ /* 0x000fea0003800000 */
.L_x_200:
        /* <DEDUP_REMOVED lines=12> */
.L_x_203:
[----:B------:R-:W-:Y:S05]  /*9c70*/  BSYNC B1 ;  /* 0x0000000000017941 */ /* 0x000fea0003800000 */
.L_x_202:
        /* <DEDUP_REMOVED lines=12> */
.L_x_205:
[----:B------:R-:W-:Y:S05]  /*9d40*/  BSYNC B1 ;  /* 0x0000000000017941 */ /* 0x000fea0003800000 */
.L_x_204:
        /* <DEDUP_REMOVED lines=12> */
.L_x_207:
[----:B------:R-:W-:Y:S05]  /*9e10*/  BSYNC B1 ;  /* 0x0000000000017941 */ /* 0x000fea0003800000 */
.L_x_206:
        /* <DEDUP_REMOVED lines=12> */
.L_x_209:
[----:B------:R-:W-:Y:S05]  /*9ee0*/  BSYNC B1 ;  /* 0x0000000000017941 */ /* 0x000fea0003800000 */
.L_x_208:
        /* <DEDUP_REMOVED lines=12> */
.L_x_211:
[----:B------:R-:W-:Y:S05]  /*9fb0*/  BSYNC B1 ;  /* 0x0000000000017941 */ /* 0x000fea0003800000 */
.L_x_210:
        /* <DEDUP_REMOVED lines=12> */
.L_x_213:
[----:B------:R-:W-:Y:S05]  /*a080*/  BSYNC B1 ;  /* 0x0000000000017941 */ /* 0x000fea0003800000 */
.L_x_212:
        /* <DEDUP_REMOVED lines=12> */
.L_x_215:
[----:B------:R-:W-:Y:S05]  /*a150*/  BSYNC B1 ;  /* 0x0000000000017941 */ /* 0x000fea0003800000 */
.L_x_214:
        /* <DEDUP_REMOVED lines=12> */
.L_x_217:
[----:B------:R-:W-:Y:S05]  /*a220*/  BSYNC B1 ;  /* 0x0000000000017941 */ /* 0x000fea0003800000 */
.L_x_216:
        /* <DEDUP_REMOVED lines=12> */
.L_x_219:
[----:B------:R-:W-:Y:S05]  /*a2f0*/  BSYNC B1 ;  /* 0x0000000000017941 */ /* 0x000fea0003800000 */
.L_x_218:
        /* <DEDUP_REMOVED lines=12> */
.L_x_221:
[----:B------:R-:W-:Y:S05]  /*a3c0*/  BSYNC B1 ;  /* 0x0000000000017941 */ /* 0x000fea0003800000 */
.L_x_220:
        /* <DEDUP_REMOVED lines=12> */
.L_x_223:
[----:B------:R-:W-:Y:S05]  /*a490*/  BSYNC B1 ;  /* 0x0000000000017941 */ /* 0x000fea0003800000 */
.L_x_222:
        /* <DEDUP_REMOVED lines=12> */
.L_x_225:
[----:B------:R-:W-:Y:S05]  /*a560*/  BSYNC B1 ;  /* 0x0000000000017941 */ /* 0x000fea0003800000 */
.L_x_224:
        /* <DEDUP_REMOVED lines=12> */
.L_x_227:
[----:B------:R-:W-:Y:S05]  /*a630*/  BSYNC B1 ;  /* 0x0000000000017941 */ /* 0x000fea0003800000 */
.L_x_226:
        /* <DEDUP_REMOVED lines=12> */
.L_x_229:
[----:B------:R-:W-:Y:S05]  /*a700*/  BSYNC B1 ;  /* 0x0000000000017941 */ /* 0x000fea0003800000 */
.L_x_228:
        /* <DEDUP_REMOVED lines=12> */
.L_x_231:
[----:B------:R-:W-:Y:S05]  /*a7d0*/  BSYNC B1 ;  /* 0x0000000000017941 */ /* 0x000fea0003800000 */
.L_x_230:
        /* <DEDUP_REMOVED lines=12> */
.L_x_233:
[----:B------:R-:W-:Y:S05]  /*a8a0*/  BSYNC B1 ;  /* 0x0000000000017941 */ /* 0x000fea0003800000 */
.L_x_232:
        /* <DEDUP_REMOVED lines=12> */
.L_x_235:
[----:B------:R-:W-:Y:S05]  /*a970*/  BSYNC B1 ;  /* 0x0000000000017941 */ /* 0x000fea0003800000 */
.L_x_234:
[----:B-----5:R-:W-:Y:S01]  /*a980*/  LOP3.LUT R2, R2, 0xff, RZ, 0xc0, !PT ;  /* 0x000000ff02027812 */ /* 0x020fe200078ec0ff */
[----:B------:R-:W-:Y:S01]  /*a990*/  BSSY B1, `(.L_x_236) ;  /* 0x000000b000017945 */ /* 0x000fe20003800000 */
[----:B------:R-:W-:Y:S02]  /*a9a0*/  ISETP.LT.OR P4, PT, R35, 0xc1, !P1 ;  /* 0x000000c12300780c */ /* 0x000fe40004f81670 */
[----:B------:R-:W-:-:S05]  /*a9b0*/  F2FP.F16.E4M3.UNPACK_B R2, R2 ;  /* 0x00000002ff02723e */ /* 0x000fca00020006ff */
[----:B------:R-:W-:-:S05]  /*a9c0*/  HADD2.F32 R2, -RZ, R2.H0_H0 ;  /* 0x20000002ff027230 */ /* 0x000fca0000004100 */
[----:B0-----:R-:W-:-:S04]  /*a9d0*/  FMUL R3, R2, UR21 ;  /* 0x0000001502037c20 */ /* 0x001fc80008400000 */
[----:B------:R-:W-:Y:S01]  /*a9e0*/  FFMA R3, R0, UR20, R3 ;  /* 0x0000001400037c23 */ /* 0x000fe20008000003 */
[----:B------:R-:W-:-:S04]  /*a9f0*/  PRMT R0, RZ, 0x7610, R0 ;  /* 0x00007610ff007816 */ /* 0x000fc80000000000 */
[----:B------:R-:W-:-:S05]  /*aa00*/  F2FP.SATFINITE.E4M3.F32.PACK_AB_MERGE_C R3, RZ, R3, RZ ;  /* 0x00000003ff03723e */ /* 0x000fca00048070ff */
[----:B------:R0:W-:Y:S01]  /*aa10*/  @!P3 STG.E.U8 desc[UR18][R24.64+0xc1], R3 ;  /* 0x0000c1031800b986 */ /* 0x0001e2000c101112 */
[----:B------:R-:W-:Y:S05]  /*aa20*/  @P4 BRA `(.L_x_237) ;  /* 0x0000000000044947 */ /* 0x000fea0003800000 */
[----:B------:R0:W5:Y:S02]  /*aa30*/  LDG.E.U8 R0, desc[UR18][R30.64+0xc0] ;  /* 0x0000c0121e007981 */ /* 0x000164000c1e1100 */
.L_x_237:
[----:B------:R-:W-:Y:S05]  /*aa40*/  BSYNC B1 ;  /* 0x0000000000017941 */ /* 0x000fea0003800000 */
.L_x_236:
[----:B------:R-:W2:Y:S01]  /*aa50*/  LDL.LU R2, [R1] ;  /* 0x0000000001027983 */ /* 0x000ea20000300800 */
[----:B-----5:R-:W-:Y:S01]  /*aa60*/  LOP3.LUT R0, R0, 0xff, RZ, 0xc0, !PT ;  /* 0x000000ff00007812 */ /* 0x020fe200078ec0ff */
[----:B------:R-:W-:Y:S01]  /*aa70*/  BSSY B1, `(.L_x_238) ;  /* 0x000000b000017945 */ /* 0x000fe20003800000 */
[----:B------:R-:W-:Y:S02]  /*aa80*/  ISETP.LT.OR P3, PT, R35, 0xc2, !P1 ;  /* 0x000000c22300780c */ /* 0x000fe40004f61670 */
[----:B------:R-:W-:-:S05]  /*aa90*/  F2FP.F16.E4M3.UNPACK_B R0, R0 ;  /* 0x00000000ff00723e */ /* 0x000fca00020006ff */
[----:B------:R-:W-:-:S05]  /*aaa0*/  HADD2.F32 R0, -RZ, R0.H0_H0 ;  /* 0x20000000ff007230 */ /* 0x000fca0000004100 */
[----:B------:R-:W-:-:S04]  /*aab0*/  FMUL R0, R0, UR21 ;  /* 0x0000001500007c20 */ /* 0x000fc80008400000 */
[----:B--2---:R-:W-:-:S05]  /*aac0*/  FFMA R0, R2, UR20, R0 ;  /* 0x0000001402007c23 */ /* 0x004fca0008000000 */
[----:B0-----:R-:W-:Y:S02]  /*aad0*/  F2FP.SATFINITE.E4M3.F32.PACK_AB_MERGE_C R3, RZ, R0, RZ ;  /* 0x00000000ff03723e */ /* 0x001fe400048070ff */
[----:B------:R-:W-:-:S03]  /*aae0*/  PRMT R0, RZ, 0x7610, R0 ;  /* 0x00007610ff007816 */ /* 0x000fc60000000000 */
[----:B------:R0:W-:Y:S01]  /*aaf0*/  @!P4 STG.E.U8 desc[UR18][R26.64+0xc0], R3 ;  /* 0x0000c0031a00c986 */ /* 0x0001e2000c101112 */
[----:B------:R-:W-:Y:S05]  /*ab00*/  @P3 BRA `(.L_x_239) ;  /* 0x0000000000043947 */ /* 0x000fea0003800000 */
[----:B------:R2:W5:Y:S02]  /*ab10*/  LDG.E.U8 R0, desc[UR18][R30.64+0xc1] ;  /* 0x0000c1121e007981 */ /* 0x000564000c1e1100 */
.L_x_239:
[----:B------:R-:W-:Y:S05]  /*ab20*/  BSYNC B1 ;  /* 0x0000000000017941 */ /* 0x000fea0003800000 */
.L_x_238:
[----:B------:R-:W3:Y:S01]  /*ab30*/  LDL.LU R2, [R1+0x4] ;  /* 0x0000040001027983 */ /* 0x000ee20000300800 */
[----:B-----5:R-:W-:Y:S01]  /*ab40*/  LOP3.LUT R0, R0, 0xff, RZ, 0xc0, !PT ;  /* 0x000000ff00007812 */ /* 0x020fe200078ec0ff */
[----:B------:R-:W-:Y:S01]  /*ab50*/  BSSY B1, `(.L_x_240) ;  /* 0x000000b000017945 */ /* 0x000fe20003800000 */
[----:B------:R-:W-:Y:S02]  /*ab60*/  ISETP.LT.OR P4, PT, R35, 0xc9, !P0 ;  /* 0x000000c92300780c */ /* 0x000fe40004781670 */
[----:B------:R-:W-:-:S05]  /*ab70*/  F2FP.F16.E4M3.UNPACK_B R0, R0 ;  /* 0x00000000ff00723e */ /* 0x000fca00020006ff */
[----:B------:R-:W-:-:S05]  /*ab80*/  HADD2.F32 R0, -RZ, R0.H0_H0 ;  /* 0x20000000ff007230 */ /* 0x000fca0000004100 */
[----:B------:R-:W-:-:S04]  /*ab90*/  FMUL R0, R0, UR21 ;  /* 0x0000001500007c20 */ /* 0x000fc80008400000 */
[----:B---3--:R-:W-:-:S05]  /*aba0*/  FFMA R0, R2, UR20, R0 ;  /* 0x0000001402007c23 */ /* 0x008fca0008000000 */
[----:B0-----:R-:W-:Y:S02]  /*abb0*/  F2FP.SATFINITE.E4M3.F32.PACK_AB_MERGE_C R3, RZ, R0, RZ ;  /* 0x00000000ff03723e */ /* 0x001fe400048070ff */
[----:B------:R-:W-:-:S03]  /*abc0*/  PRMT R0, RZ, 0x7610, R0 ;  /* 0x00007610ff007816 */ /* 0x000fc60000000000 */
[----:B------:R0:W-:Y:S01]  /*abd0*/  @!P3 STG.E.U8 desc[UR18][R26.64+0xc1], R3 ;  /* 0x0000c1031a00b986 */ /* 0x0001e2000c101112 */
[----:B------:R-:W-:Y:S05]  /*abe0*/  @P4 BRA `(.L_x_241) ;  /* 0x0000000000044947 */ /* 0x000fea0003800000 */
[----:B------:R3:W5:Y:S02]  /*abf0*/  LDG.E.U8 R0, desc[UR18][R28.64+0xc8] ;  /* 0x0000c8121c007981 */ /* 0x000764000c1e1100 */
.L_x_241:
[----:B------:R-:W-:Y:S05]  /*ac00*/  BSYNC B1 ;  /* 0x0000000000017941 */ /* 0x000fea0003800000 */
.L_x_240:
[----:B------:R-:W2:Y:S01]  /*ac10*/  LDL.LU R2, [R1+0x8] ;  /* 0x0000080001027983 */ /* 0x000ea20000300800 */
        /* <DEDUP_REMOVED lines=12> */
.L_x_243:
[----:B------:R-:W-:Y:S05]  /*ace0*/  BSYNC B1 ;  /* 0x0000000000017941 */ /* 0x000fea0003800000 */
.L_x_242:
        /* <DEDUP_REMOVED lines=13> */
.L_x_245:
[----:B------:R-:W-:Y:S05]  /*adc0*/  BSYNC B1 ;  /* 0x0000000000017941 */ /* 0x000fea0003800000 */
.L_x_244:
        /* <DEDUP_REMOVED lines=13> */
.L_x_247:
[----:B------:R-:W-:Y:S05]  /*aea0*/  BSYNC B1 ;  /* 0x0000000000017941 */ /* 0x000fea0003800000 */
.L_x_246:
        /* <DEDUP_REMOVED lines=13> */
.L_x_249:
[----:B------:R-:W-:Y:S05]  /*af80*/  BSYNC B1 ;  /* 0x0000000000017941 */ /* 0x000fea0003800000 */
.L_x_248:
        /* <DEDUP_REMOVED lines=13> */
.L_x_251:
[----:B------:R-:W-:Y:S05]  /*b060*/  BSYNC B1 ;  /* 0x0000000000017941 */ /* 0x000fea0003800000 */
.L_x_250:
        /* <DEDUP_REMOVED lines=13> */
.L_x_253:
[----:B------:R-:W-:Y:S05]  /*b140*/  BSYNC B1 ;  /* 0x0000000000017941 */ /* 0x000fea0003800000 */
.L_x_252:
        /* <DEDUP_REMOVED lines=13> */
.L_x_255:
[----:B------:R-:W-:Y:S05]  /*b220*/  BSYNC B1 ;  /* 0x0000000000017941 */ /* 0x000fea0003800000 */
.L_x_254:
        /* <DEDUP_REMOVED lines=13> */
.L_x_257:
[----:B------:R-:W-:Y:S05]  /*b300*/  BSYNC B1 ;  /* 0x0000000000017941 */ /* 0x000fea0003800000 */
.L_x_256:
        /* <DEDUP_REMOVED lines=13> */
.L_x_259:
[----:B------:R-:W-:Y:S05]  /*b3e0*/  BSYNC B1 ;  /* 0x0000000000017941 */ /* 0x000fea0003800000 */
.L_x_258:
        /* <DEDUP_REMOVED lines=13> */
.L_x_261:
[----:B------:R-:W-:Y:S05]  /*b4c0*/  BSYNC B1 ;  /* 0x0000000000017941 */ /* 0x000fea0003800000 */
.L_x_260:
        /* <DEDUP_REMOVED lines=13> */
.L_x_263:
[----:B------:R-:W-:Y:S05]  /*b5a0*/  BSYNC B1 ;  /* 0x0000000000017941 */ /* 0x000fea0003800000 */
.L_x_262:
        /* <DEDUP_REMOVED lines=13> */
.L_x_265:
[----:B------:R-:W-:Y:S05]  /*b680*/  BSYNC B1 ;  /* 0x0000000000017941 */ /* 0x000fea0003800000 */
.L_x_264:
        /* <DEDUP_REMOVED lines=13> */
.L_x_267:
[----:B------:R-:W-:Y:S05]  /*b760*/  BSYNC B1 ;  /* 0x0000000000017941 */ /* 0x000fea0003800000 */
.L_x_266:
        /* <DEDUP_REMOVED lines=13> */
.L_x_269:
[----:B------:R-:W-:Y:S05]  /*b840*/  BSYNC B1 ;  /* 0x0000000000017941 */ /* 0x000fea0003800000 */
.L_x_268:
        /* <DEDUP_REMOVED lines=13> */
.L_x_271:
[----:B------:R-:W-:Y:S05]  /*b920*/  BSYNC B1 ;  /* 0x0000000000017941 */ /* 0x000fea0003800000 */
.L_x_270:
        /* <DEDUP_REMOVED lines=13> */
.L_x_273:
[----:B------:R-:W-:Y:S05]  /*ba00*/  BSYNC B1 ;  /* 0x0000000000017941 */ /* 0x000fea0003800000 */
.L_x_272:
        /* <DEDUP_REMOVED lines=13> */
.L_x_275:
[----:B------:R-:W-:Y:S05]  /*bae0*/  BSYNC B1 ;  /* 0x0000000000017941 */ /* 0x000fea0003800000 */
.L_x_274:
        /* <DEDUP_REMOVED lines=13> */
.L_x_277:
[----:B------:R-:W-:Y:S05]  /*bbc0*/  BSYNC B1 ;  /* 0x0000000000017941 */ /* 0x000fea0003800000 */
.L_x_276:
        /* <DEDUP_REMOVED lines=13> */
.L_x_279:
[----:B------:R-:W-:Y:S05]  /*bca0*/  BSYNC B1 ;  /* 0x0000000000017941 */ /* 0x000fea0003800000 */
.L_x_278:
        /* <DEDUP_REMOVED lines=13> */
.L_x_281:
[----:B------:R-:W-:Y:S05]  /*bd80*/  BSYNC B1 ;  /* 0x0000000000017941 */ /* 0x000fea0003800000 */
.L_x_280:
        /* <DEDUP_REMOVED lines=13> */
.L_x_283:
[----:B------:R-:W-:Y:S05]  /*be60*/  BSYNC B1 ;  /* 0x0000000000017941 */ /* 0x000fea0003800000 */
.L_x_282:
        /* <DEDUP_REMOVED lines=13> */
.L_x_285:
[----:B------:R-:W-:Y:S05]  /*bf40*/  BSYNC B1 ;  /* 0x0000000000017941 */ /* 0x000fea0003800000 */
.L_x_284:
        /* <DEDUP_REMOVED lines=13> */
.L_x_287:
[----:B------:R-:W-:Y:S05]  /*c020*/  BSYNC B1 ;  /* 0x0000000000017941 */ /* 0x000fea0003800000 */
.L_x_286:
        /* <DEDUP_REMOVED lines=13> */
.L_x_289:
[----:B------:R-:W-:Y:S05]  /*c100*/  BSYNC B1 ;  /* 0x0000000000017941 */ /* 0x000fea0003800000 */
.L_x_288:
        /* <DEDUP_REMOVED lines=13> */
.L_x_291:
[----:B------:R-:W-:Y:S05]  /*c1e0*/  BSYNC B1 ;  /* 0x0000000000017941 */ /* 0x000fea0003800000 */
.L_x_290:
        /* <DEDUP_REMOVED lines=13> */
.L_x_293:
[----:B------:R-:W-:Y:S05]  /*c2c0*/  BSYNC B1 ;  /* 0x0000000000017941 */ /* 0x000fea0003800000 */
.L_x_292:
        /* <DEDUP_REMOVED lines=13> */
.L_x_295:
[----:B------:R-:W-:Y:S05]  /*c3a0*/  BSYNC B1 ;  /* 0x0000000000017941 */ /* 0x000fea0003800000 */
.L_x_294:
[----:B------:R-:W-:Y:S05]  /*c3b0*/  @P1 BRA `(.L_x_296) ;  /* 0x0000002000a41947 */ /* 0x000fea0003800000 */
[----:B------:R-:W2:Y:S01]  /*c3c0*/  LDL.LU R2, [R1+0x74] ;  /* 0x0000740001027983 */ /* 0x000ea20000300800 */
[----:B-----5:R-:W-:-:S04]  /*c3d0*/  LOP3.LUT R0, R0, 0xff, RZ, 0xc0, !PT ;  /* 0x000000ff00007812 */ /* 0x020fc800078ec0ff */
[----:B------:R-:W-:-:S05]  /*c3e0*/  F2FP.F16.E4M3.UNPACK_B R0, R0 ;  /* 0x00000000ff00723e */ /* 0x000fca00020006ff */
[----:B------:R-:W-:-:S05]  /*c3f0*/  HADD2.F32 R0, -RZ, R0.H0_H0 ;  /* 0x20000000ff007230 */ /* 0x000fca0000004100 */
[----:B------:R-:W-:-:S04]  /*c400*/  FMUL R0, R0, UR21 ;  /* 0x0000001500007c20 */ /* 0x000fc80008400000 */
[----:B--2---:R-:W-:-:S05]  /*c410*/  FFMA R0, R2, UR20, R0 ;  /* 0x0000001402007c23 */ /* 0x004fca0008000000 */
[----:B0-----:R-:W-:-:S05]  /*c420*/  F2FP.SATFINITE.E4M3.F32.PACK_AB_MERGE_C R3, RZ, R0, RZ ;  /* 0x00000000ff03723e */ /* 0x001fca00048070ff */
[----:B------:R0:W-:Y:S01]  /*c430*/  STG.E.U8 desc[UR18][R26.64+0xf9], R3 ;  /* 0x0000f9031a007986 */ /* 0x0001e2000c101112 */
[----:B------:R-:W-:Y:S05]  /*c440*/  BRA `(.L_x_296) ;  /* 0x0000002000807947 */ /* 0x000fea0003800000 */
.L_x_39:
[----:B------:R-:W-:Y:S01]  /*c450*/  ISETP.GE.AND P1, PT, R38, 0x1, PT ;  /* 0x000000012600780c */ /* 0x000fe20003f26270 */
[----:B------:R-:W-:Y:S01]  /*c460*/  FMUL R226, R226, UR20 ;  /* 0x00000014e2e27c20 */ /* 0x000fe20008400000 */
[----:B------:R-:W2:Y:S01]  /*c470*/  LDL.LU R227, [R1+0x10] ;  /* 0x0000100001e37983 */ /* 0x000ea20000300800 */
[----:B------:R-:W-:Y:S01]  /*c480*/  ISETP.GE.AND P0, PT, R38, 0x9, PT ;  /* 0x000000092600780c */ /* 0x000fe20003f06270 */
[----:B------:R-:W-:Y:S01]  /*c490*/  FMUL R225, R225, UR20 ;  /* 0x00000014e1e17c20 */ /* 0x000fe20008400000 */
[C---:B------:R-:W-:Y:S02]  /*c4a0*/  ISETP.LT.OR P4, PT, R35.reuse, 0x1, !P1 ;  /* 0x000000012300780c */ /* 0x040fe40004f81670 */
[C---:B------:R-:W-:Y:S02]  /*c4b0*/  ISETP.LT.OR P5, PT, R35.reuse, 0x2, !P1 ;  /* 0x000000022300780c */ /* 0x040fe40004fa1670 */
[----:B------:R-:W-:Y:S02]  /*c4c0*/  F2FP.SATFINITE.E4M3.F32.PACK_AB_MERGE_C R29, RZ, R226, RZ ;  /* 0x000000e2ff1d723e */ /* 0x000fe400048070ff */
[C---:B------:R-:W-:Y:S01]  /*c4d0*/  ISETP.LT.OR P3, PT, R35.reuse, 0x1, !P0 ;  /* 0x000000012300780c */ /* 0x040fe20004761670 */
[----:B------:R-:W-:Y:S01]  /*c4e0*/  FMUL R224, R224, UR20 ;  /* 0x00000014e0e07c20 */ /* 0x000fe20008400000 */
[----:B------:R-:W-:Y:S01]  /*c4f0*/  ISETP.LT.OR P6, PT, R35, 0xa, !P1 ;  /* 0x0000000a2300780c */ /* 0x000fe20004fc1670 */
[----:B------:R-:W-:Y:S01]  /*c500*/  FMUL R223, R223, UR20 ;  /* 0x00000014dfdf7c20 */ /* 0x000fe20008400000 */
[----:B------:R-:W-:Y:S01]  /*c510*/  F2FP.SATFINITE.E4M3.F32.PACK_AB_MERGE_C R225, RZ, R225, RZ ;  /* 0x000000e1ffe1723e */ /* 0x000fe200048070ff */
[----:B------:R-:W-:Y:S01]  /*c520*/  FMUL R221, R221, UR20 ;  /* 0x00000014dddd7c20 */ /* 0x000fe20008400000 */
[----:B------:R-:W-:Y:S01]  /*c530*/  FMUL R222, R222, UR20 ;  /* 0x00000014dede7c20 */ /* 0x000fe20008400000 */
[----:B------:R0:W-:Y:S01]  /*c540*/  @!P4 STG.E.U8 desc[UR18][R24.64], R29 ;  /* 0x0000001d1800c986 */ /* 0x0001e2000c101112 */
[----:B------:R-:W-:-:S02]  /*c550*/  ISETP.LT.OR P4, PT, R35, 0x2, !P0 ;  /* 0x000000022300780c */ /* 0x000fc40004781670 */
[----:B------:R-:W-:Y:S01]  /*c560*/  F2FP.SATFINITE.E4M3.F32.PACK_AB_MERGE_C R31, RZ, R224, RZ ;  /* 0x000000e0ff1f723e */ /* 0x000fe200048070ff */
[----:B------:R3:W-:Y:S01]  /*c570*/  @!P5 STG.E.U8 desc[UR18][R24.64+0x1], R225 ;  /* 0x000001e11800d986 */ /* 0x0007e2000c101112 */
[C---:B------:R-:W-:Y:S02]  /*c580*/  ISETP.LT.OR P5, PT, R35.reuse, 0x9, !P1 ;  /* 0x000000092300780c */ /* 0x040fe40004fa1670 */
[----:B------:R-:W-:Y:S01]  /*c590*/  F2FP.SATFINITE.E4M3.F32.PACK_AB_MERGE_C R223, RZ, R223, RZ ;  /* 0x000000dfffdf723e */ /* 0x000fe200048070ff */
[----:B------:R-:W-:Y:S01]  /*c5a0*/  FMUL R220, R220, UR20 ;  /* 0x00000014dcdc7c20 */ /* 0x000fe20008400000 */
[----:B------:R-:W-:Y:S01]  /*c5b0*/  F2FP.SATFINITE.E4M3.F32.PACK_AB_MERGE_C R221, RZ, R221, RZ ;  /* 0x000000ddffdd723e */ /* 0x000fe200048070ff */
[----:B------:R-:W-:Y:S01]  /*c5c0*/  @!P3 STG.E.U8 desc[UR18][R26.64], R31 ;  /* 0x0000001f1a00b986 */ /* 0x000fe2000c101112 */
[----:B------:R-:W-:-:S03]  /*c5d0*/  ISETP.LT.OR P3, PT, R35, 0x9, !P0 ;  /* 0x000000092300780c */ /* 0x000fc60004761670 */
[----:B------:R-:W-:Y:S01]  /*c5e0*/  @!P4 STG.E.U8 desc[UR18][R26.64+0x1], R223 ;  /* 0x000001df1a00c986 */ /* 0x000fe2000c101112 */
[----:B------:R-:W-:-:S03]  /*c5f0*/  ISETP.LT.OR P4, PT, R35, 0xa, !P0 ;  /* 0x0000000a2300780c */ /* 0x000fc60004781670 */
[----:B------:R-:W-:Y:S01]  /*c600*/  @!P6 STG.E.U8 desc[UR18][R24.64+0x9], R221 ;  /* 0x000009dd1800e986 */ /* 0x000fe2000c101112 */
[----:B------:R-:W-:Y:S01]  /*c610*/  ISETP.LT.OR P6, PT, R35, 0x12, !P1 ;  /* 0x000000122300780c */ /* 0x000fe20004fc1670 */
[----:B------:R-:W-:Y:S01]  /*c620*/  FMUL R219, R219, UR20 ;  /* 0x00000014dbdb7c20 */ /* 0x000fe20008400000 */
[----:B0-----:R-:W-:Y:S01]  /*c630*/  F2FP.SATFINITE.E4M3.F32.PACK_AB_MERGE_C R29, RZ, R222, RZ ;  /* 0x000000deff1d723e */ /* 0x001fe200048070ff */
[----:B------:R-:W-:Y:S01]  /*c640*/  FMUL R217, R217, UR20 ;  /* 0x00000014d9d97c20 */ /* 0x000fe20008400000 */
[----:B------:R-:W4:Y:S01]  /*c650*/  LDL.LU R226, [R1+0xc] ;  /* 0x00000c0001e27983 */ /* 0x000f220000300800 */
[----:B------:R-:W-:Y:S02]  /*c660*/  F2FP.SATFINITE.E4M3.F32.PACK_AB_MERGE_C R33, RZ, R220, RZ ;  /* 0x000000dcff21723e */ /* 0x000fe400048070ff */
[----:B------:R-:W-:Y:S01]  /*c670*/  F2FP.SATFINITE.E4M3.F32.PACK_AB_MERGE_C R219, RZ, R219, RZ ;  /* 0x000000dbffdb723e */ /* 0x000fe200048070ff */
[----:B------:R0:W-:Y:S01]  /*c680*/  @!P5 STG.E.U8 desc[UR18][R24.64+0x8], R29 ;  /* 0x0000081d1800d986 */ /* 0x0001e2000c101112 */
[----:B------:R-:W-:-:S02]  /*c690*/  ISETP.LT.OR P5, PT, R35, 0x11, !P1 ;  /* 0x000000112300780c */ /* 0x000fc40004fa1670 */
[----:B------:R-:W-:Y:S01]  /*c6a0*/  F2FP.SATFINITE.E4M3.F32.PACK_AB_MERGE_C R217, RZ, R217, RZ ;  /* 0x000000d9ffd9723e */ /* 0x000fe200048070ff */
[----:B---3--:R-:W3:Y:S01]  /*c6b0*/  LDL.LU R225, [R1+0x8] ;  /* 0x0000080001e17983 */ /* 0x008ee20000300800 */
[----:B------:R-:W-:-:S03]  /*c6c0*/  FMUL R218, R218, UR20 ;  /* 0x00000014dada7c20 */ /* 0x000fc60008400000 */
[----:B------:R-:W4:Y:S04]  /*c6d0*/  LDL.LU R224, [R1+0x4] ;  /* 0x0000040001e07983 */ /* 0x000f280000300800 */
[----:B------:R-:W3:Y:S01]  /*c6e0*/  LDL.LU R222, [R1] ;  /* 0x0000000001de7983 */ /* 0x000ee20000300800 */
[----:B0-----:R-:W-:Y:S01]  /*c6f0*/  F2FP.SATFINITE.E4M3.F32.PACK_AB_MERGE_C R29, RZ, R218, RZ ;  /* 0x000000daff1d723e */ /* 0x001fe200048070ff */
[----:B------:R-:W-:Y:S01]  /*c700*/  FMUL R216, R216, UR20 ;  /* 0x00000014d8d87c20 */ /* 0x000fe20008400000 */
[----:B------:R-:W-:Y:S01]  /*c710*/  FMUL R215, R215, UR20 ;  /* 0x00000014d7d77c20 */ /* 0x000fe20008400000 */
[----:B------:R0:W-:Y:S01]  /*c720*/  @!P3 STG.E.U8 desc[UR18][R26.64+0x8], R33 ;  /* 0x000008211a00b986 */ /* 0x0001e2000c101112 */
[----:B------:R-:W-:Y:S01]  /*c730*/  ISETP.LT.OR P3, PT, R35, 0x11, !P0 ;  /* 0x000000112300780c */ /* 0x000fe20004761670 */
[----:B------:R-:W-:Y:S01]  /*c740*/  FMUL R213, R213, UR20 ;  /* 0x00000014d5d57c20 */ /* 0x000fe20008400000 */
[----:B------:R-:W-:Y:S01]  /*c750*/  F2FP.SATFINITE.E4M3.F32.PACK_AB_MERGE_C R31, RZ, R216, RZ ;  /* 0x000000d8ff1f723e */ /* 0x000fe200048070ff */
[----:B------:R-:W-:Y:S01]  /*c760*/  @!P4 STG.E.U8 desc[UR18][R26.64+0x9], R219 ;  /* 0x000009db1a00c986 */ /* 0x000fe2000c101112 */
[C---:B------:R-:W-:Y:S01]  /*c770*/  ISETP.LT.OR P4, PT, R35.reuse, 0x12, !P0 ;  /* 0x000000122300780c */ /* 0x040fe20004781670 */
[----:B------:R-:W-:Y:S01]  /*c780*/  FMUL R214, R214, UR20 ;  /* 0x00000014d6d67c20 */ /* 0x000fe20008400000 */
[----:B------:R-:W-:Y:S01]  /*c790*/  F2FP.SATFINITE.E4M3.F32.PACK_AB_MERGE_C R215, RZ, R215, RZ ;  /* 0x000000d7ffd7723e */ /* 0x000fe200048070ff */
[----:B------:R-:W-:Y:S01]  /*c7a0*/  @!P6 STG.E.U8 desc[UR18][R24.64+0x11], R217 ;  /* 0x000011d91800e986 */ /* 0x000fe2000c101112 */
[C---:B------:R-:W-:Y:S01]  /*c7b0*/  ISETP.LT.OR P6, PT, R35.reuse, 0x1a, !P1 ;  /* 0x0000001a2300780c */ /* 0x040fe20004fc1670 */
[----:B------:R-:W-:Y:S01]  /*c7c0*/  FMUL R212, R212, UR20 ;  /* 0x00000014d4d47c20 */ /* 0x000fe20008400000 */
[----:B------:R-:W-:Y:S01]  /*c7d0*/  F2FP.SATFINITE.E4M3.F32.PACK_AB_MERGE_C R213, RZ, R213, RZ ;  /* 0x000000d5ffd5723e */ /* 0x000fe200048070ff */
[----:B------:R1:W-:Y:S01]  /*c7e0*/  @!P5 STG.E.U8 desc[UR18][R24.64+0x10], R29 ;  /* 0x0000101d1800d986 */ /* 0x0003e2000c101112 */
[----:B------:R-:W-:Y:S01]  /*c7f0*/  ISETP.LT.OR P5, PT, R35, 0x19, !P1 ;  /* 0x000000192300780c */ /* 0x000fe20004fa1670 */
[----:B------:R-:W-:Y:S01]  /*c800*/  FMUL R211, R211, UR20 ;  /* 0x00000014d3d37c20 */ /* 0x000fe20008400000 */
[----:B------:R-:W-:Y:S01]  /*c810*/  FMUL R209, R209, UR20 ;  /* 0x00000014d1d17c20 */ /* 0x000fe20008400000 */
[----:B------:R1:W-:Y:S01]  /*c820*/  @!P3 STG.E.U8 desc[UR18][R26.64+0x10], R31 ;  /* 0x0000101f1a00b986 */ /* 0x0003e2000c101112 */
[C---:B------:R-:W-:Y:S01]  /*c830*/  ISETP.LT.OR P3, PT, R35.reuse, 0x19, !P0 ;  /* 0x000000192300780c */ /* 0x040fe20004761670 */
[----:B------:R-:W-:Y:S01]  /*c840*/  FMUL R210, R210, UR20 ;  /* 0x00000014d2d27c20 */ /* 0x000fe20008400000 */
[----:B0-----:R-:W-:Y:S01]  /*c850*/  F2FP.SATFINITE.E4M3.F32.PACK_AB_MERGE_C R33, RZ, R212, RZ ;  /* 0x000000d4ff21723e */ /* 0x001fe200048070ff */
[----:B------:R-:W-:Y:S01]  /*c860*/  @!P4 STG.E.U8 desc[UR18][R26.64+0x11], R215 ;  /* 0x000011d71a00c986 */ /* 0x000fe2000c101112 */
[C---:B------:R-:W-:Y:S01]  /*c870*/  ISETP.LT.OR P4, PT, R35.reuse, 0x1a, !P0 ;  /* 0x0000001a2300780c */ /* 0x040fe20004781670 */
[----:B------:R-:W-:Y:S01]  /*c880*/  FMUL R208, R208, UR20 ;  /* 0x00000014d0d07c20 */ /* 0x000fe20008400000 */
[----:B------:R-:W-:Y:S01]  /*c890*/  F2FP.SATFINITE.E4M3.F32.PACK_AB_MERGE_C R211, RZ, R211, RZ ;  /* 0x000000d3ffd3723e */ /* 0x000fe200048070ff */
[----:B------:R-:W-:Y:S01]  /*c8a0*/  @!P6 STG.E.U8 desc[UR18][R24.64+0x19], R213 ;  /* 0x000019d51800e986 */ /* 0x000fe2000c101112 */
[----:B------:R-:W-:Y:S01]  /*c8b0*/  ISETP.LT.OR P6, PT, R35, 0x22, !P1 ;  /* 0x000000222300780c */ /* 0x000fe20004fc1670 */
[----:B------:R-:W-:Y:S01]  /*c8c0*/  FMUL R207, R207, UR20 ;  /* 0x00000014cfcf7c20 */ /* 0x000fe20008400000 */
[----:B-1----:R-:W-:Y:S01]  /*c8d0*/  F2FP.SATFINITE.E4M3.F32.PACK_AB_MERGE_C R29, RZ, R214, RZ ;  /* 0x000000d6ff1d723e */ /* 0x002fe200048070ff */
[----:B------:R-:W-:Y:S01]  /*c8e0*/  FMUL R205, R205, UR20 ;  /* 0x00000014cdcd7c20 */ /* 0x000fe20008400000 */
[----:B------:R-:W-:Y:S01]  /*c8f0*/  F2FP.SATFINITE.E4M3.F32.PACK_AB_MERGE_C R209, RZ, R209, RZ ;  /* 0x000000d1ffd1723e */ /* 0x000fe200048070ff */
[----:B------:R-:W-:Y:S01]  /*c900*/  FMUL R206, R206, UR20 ;  /* 0x00000014cece7c20 */ /* 0x000fe20008400000 */
[----:B------:R-:W-:Y:S01]  /*c910*/  F2FP.SATFINITE.E4M3.F32.PACK_AB_MERGE_C R31, RZ, R208, RZ ;  /* 0x000000d0ff1f723e */ /* 0x000fe200048070ff */
[----:B------:R0:W-:Y:S01]  /*c920*/  @!P5 STG.E.U8 desc[UR18][R24.64+0x18], R29 ;  /* 0x0000181d1800d986 */ /* 0x0001e2000c101112 */
[C---:B------:R-:W-:Y:S01]  /*c930*/  ISETP.LT.OR P5, PT, R35.reuse, 0x21, !P1 ;  /* 0x000000212300780c */ /* 0x040fe20004fa1670 */
[----:B------:R-:W-:Y:S01]  /*c940*/  FMUL R204, R204, UR20 ;  /* 0x00000014cccc7c20 */ /* 0x000fe20008400000 */
[----:B------:R-:W-:Y:S01]  /*c950*/  F2FP.SATFINITE.E4M3.F32.PACK_AB_MERGE_C R207, RZ, R207, RZ ;  /* 0x000000cfffcf723e */ /* 0x000fe200048070ff */
[----:B------:R1:W-:Y:S01]  /*c960*/  @!P3 STG.E.U8 desc[UR18][R26.64+0x18], R33 ;  /* 0x000018211a00b986 */ /* 0x0003e2000c101112 */
[----:B------:R-:W-:Y:S01]  /*c970*/  ISETP.LT.OR P3, PT, R35, 0x21, !P0 ;  /* 0x000000212300780c */ /* 0x000fe20004761670 */
[----:B------:R-:W-:Y:S01]  /*c980*/  FMUL R203, R203, UR20 ;  /* 0x00000014cbcb7c20 */ /* 0x000fe20008400000 */
[----:B------:R-:W-:Y:S01]  /*c990*/  F2FP.SATFINITE.E4M3.F32.PACK_AB_MERGE_C R205, RZ, R205, RZ ;  /* 0x000000cdffcd723e */ /* 0x000fe200048070ff */
[----:B------:R-:W-:Y:S01]  /*c9a0*/  @!P4 STG.E.U8 desc[UR18][R26.64+0x19], R211 ;  /* 0x000019d31a00c986 */ /* 0x000fe2000c101112 */
[----:B------:R-:W-:Y:S01]  /*c9b0*/  ISETP.LT.OR P4, PT, R35, 0x22, !P0 ;  /* 0x000000222300780c */ /* 0x000fe20004781670 */
[----:B------:R-:W-:Y:S01]  /*c9c0*/  FMUL R201, R201, UR20 ;  /* 0x00000014c9c97c20 */ /* 0x000fe20008400000 */
[----:B------:R-:W-:Y:S01]  /*c9d0*/  F2FP.SATFINITE.E4M3.F32.PACK_AB_MERGE_C R203, RZ, R203, RZ ;  /* 0x000000cbffcb723e */ /* 0x000fe200048070ff */
[----:B------:R-:W-:Y:S01]  /*c9e0*/  @!P6 STG.E.U8 desc[UR18][R24.64+0x21], R209 ;  /* 0x000021d11800e986 */ /* 0x000fe2000c101112 */
[----:B------:R-:W-:Y:S01]  /*c9f0*/  ISETP.LT.OR P6, PT, R35, 0x2a, !P1 ;  /* 0x0000002a2300780c */ /* 0x000fe20004fc1670 */
[----:B------:R-:W-:Y:S01]  /*ca00*/  FMUL R202, R202, UR20 ;  /* 0x00000014caca7c20 */ /* 0x000fe20008400000 */
[----:B0-----:R-:W-:Y:S01]  /*ca10*/  F2FP.SATFINITE.E4M3.F32.PACK_AB_MERGE_C R29, RZ, R210, RZ ;  /* 0x000000d2ff1d723e */ /* 0x001fe200048070ff */
[----:B------:R-:W-:Y:S01]  /*ca20*/  FMUL R200, R200, UR20 ;  /* 0x00000014c8c87c20 */ /* 0x000fe20008400000 */
[----:B-1----:R-:W-:Y:S01]  /*ca30*/  F2FP.SATFINITE.E4M3.F32.PACK_AB_MERGE_C R33, RZ, R204, RZ ;  /* 0x000000ccff21723e */ /* 0x002fe200048070ff */
[----:B------:R-:W-:Y:S01]  /*ca40*/  FMUL R199, R199, UR20 ;  /* 0x00000014c7c77c20 */ /* 0x000fe20008400000 */
[----:B------:R-:W-:Y:S01]  /*ca50*/  F2FP.SATFINITE.E4M3.F32.PACK_AB_MERGE_C R201, RZ, R201, RZ ;  /* 0x000000c9ffc9723e */ /* 0x000fe200048070ff */
[----:B------:R0:W-:Y:S01]  /*ca60*/  @!P5 STG.E.U8 desc[UR18][R24.64+0x20], R29 ;  /* 0x0000201d1800d986 */ /* 0x0001e2000c101112 */
[----:B------:R-:W-:Y:S01]  /*ca70*/  ISETP.LT.OR P5, PT, R35, 0x29, !P1 ;  /* 0x000000292300780c */ /* 0x000fe20004fa1670 */
[----:B------:R-:W-:Y:S01]  /*ca80*/  FMUL R197, R197, UR20 ;  /* 0x00000014c5c57c20 */ /* 0x000fe20008400000 */
[----:B------:R-:W-:Y:S01]  /*ca90*/  F2FP.SATFINITE.E4M3.F32.PACK_AB_MERGE_C R199, RZ, R199, RZ ;  /* 0x000000c7ffc7723e */ /* 0x000fe200048070ff */
[----:B------:R1:W-:Y:S01]  /*caa0*/  @!P3 STG.E.U8 desc[UR18][R26.64+0x20], R31 ;  /* 0x0000201f1a00b986 */ /* 0x0003e2000c101112 */
[C---:B------:R-:W-:Y:S01]  /*cab0*/  ISETP.LT.OR P3, PT, R35.reuse, 0x29, !P0 ;  /* 0x000000292300780c */ /* 0x040fe20004761670 */
[----:B------:R-:W-:Y:S01]  /*cac0*/  FMUL R198, R198, UR20 ;  /* 0x00000014c6c67c20 */ /* 0x000fe20008400000 */
[----:B------:R-:W-:Y:S01]  /*cad0*/  F2FP.SATFINITE.E4M3.F32.PACK_AB_MERGE_C R197, RZ, R197, RZ ;  /* 0x000000c5ffc5723e */ /* 0x000fe200048070ff */
[----:B------:R-:W-:Y:S01]  /*cae0*/  @!P4 STG.E.U8 desc[UR18][R26.64+0x21], R207 ;  /* 0x000021cf1a00c986 */ /* 0x000fe2000c101112 */
[----:B------:R-:W-:Y:S01]  /*caf0*/  ISETP.LT.OR P4, PT, R35, 0x2a, !P0 ;  /* 0x0000002a2300780c */ /* 0x000fe20004781670 */
[----:B------:R-:W-:Y:S01]  /*cb00*/  FMUL R196, R196, UR20 ;  /* 0x00000014c4c47c20 */ /* 0x000fe20008400000 */
[----:B------:R-:W-:Y:S01]  /*cb10*/  FMUL R195, R195, UR20 ;  /* 0x00000014c3c37c20 */ /* 0x000fe20008400000 */
        /* <DEDUP_REMOVED lines=27> */
[----:B------:R-:W-:Y:S01]  /*ccd0*/  FMUL R186, R186, UR20 ;  /* 0x00000014baba7c20 */ /* 0x000fe20008400000 */
        /* <DEDUP_REMOVED lines=156> */
[----:B-----5:R-:W-:Y:S01]  /*d6a0*/  FMUL R0, R0, UR20 ;  /* 0x0000001400007c20 */ /* 0x020fe20008400000 */
[----:B-1----:R-:W-:Y:S01]  /*d6b0*/  F2FP.SATFINITE.E4M3.F32.PACK_AB_MERGE_C R33, RZ, R164, RZ ;  /* 0x000000a4ff21723e */ /* 0x002fe200048070ff */
        /* <DEDUP_REMOVED lines=9> */
[----:B------:R-:W-:Y:S01]  /*d750*/  FMUL R4, R4, UR20 ;  /* 0x0000001404047c20 */ /* 0x000fe20008400000 */
[----:B------:R-:W-:Y:S01]  /*d760*/  @!P4 STG.E.U8 desc[UR18][R26.64+0x71], R167 ;  /* 0x000071a71a00c986 */ /* 0x000fe2000c101112 */
[----:B------:R-:W-:-:S03]  /*d770*/  ISETP.LT.OR P4, PT, R35, 0x7a, !P0 ;  /* 0x0000007a2300780c */ /* 0x000fc60004781670 */
[----:B------:R-:W-:Y:S01]  /*d780*/  @!P6 STG.E.U8 desc[UR18][R24.64+0x79], R165 ;  /* 0x000079a51800e986 */ /* 0x000fe2000c101112 */
[----:B------:R-:W-:Y:S02]  /*d790*/  ISETP.LT.OR P6, PT, R35, 0x82, !P1 ;  /* 0x000000822300780c */ /* 0x000fe40004fc1670 */
[----:B0-----:R-:W-:Y:S01]  /*d7a0*/  F2FP.SATFINITE.E4M3.F32.PACK_AB_MERGE_C R29, RZ, R166, RZ ;  /* 0x000000a6ff1d723e */ /* 0x001fe200048070ff */
[----:B------:R-:W4:Y:S01]  /*d7b0*/  LDL.LU R220, [R1+0x14] ;  /* 0x0000140001dc7983 */ /* 0x000f220000300800 */
[----:B-1----:R-:W-:-:S03]  /*d7c0*/  F2FP.SATFINITE.E4M3.F32.PACK_AB_MERGE_C R31, RZ, R160, RZ ;  /* 0x000000a0ff1f723e */ /* 0x002fc600048070ff */
[----:B------:R0:W-:Y:S01]  /*d7d0*/  @!P5 STG.E.U8 desc[UR18][R24.64+0x78], R29 ;  /* 0x0000781d1800d986 */ /* 0x0001e2000c101112 */
[----:B------:R-:W-:-:S03]  /*d7e0*/  ISETP.LT.OR P5, PT, R35, 0x81, !P1 ;  /* 0x000000812300780c */ /* 0x000fc60004fa1670 */
[----:B------:R1:W-:Y:S01]  /*d7f0*/  @!P3 STG.E.U8 desc[UR18][R26.64+0x78], R33 ;  /* 0x000078211a00b986 */ /* 0x0003e2000c101112 */
[----:B------:R-:W-:-:S03]  /*d800*/  ISETP.LT.OR P3, PT, R35, 0x81, !P0 ;  /* 0x000000812300780c */ /* 0x000fc60004761670 */
        /* <DEDUP_REMOVED lines=26> */
[----:B0-----:R-:W-:Y:S02]  /*d9b0*/  F2FP.SATFINITE.E4M3.F32.PACK_AB_MERGE_C R29, RZ, R154, RZ ;  /* 0x0000009aff1d723e */ /* 0x001fe400048070ff */
[----:B-1----:R-:W-:-:S03]  /*d9c0*/  F2FP.SATFINITE.E4M3.F32.PACK_AB_MERGE_C R33, RZ, R20, RZ ;  /* 0x00000014ff21723e */ /* 0x002fc600048070ff */
[----:B------:R0:W-:Y:S01]  /*d9d0*/  @!P5 STG.E.U8 desc[UR18][R24.64+0x90], R29 ;  /* 0x0000901d1800d986 */ /* 0x0001e2000c101112 */
[----:B------:R-:W-:-:S03]  /*d9e0*/  ISETP.LT.OR P5, PT, R35, 0x99, !P1 ;  /* 0x000000992300780c */ /* 0x000fc60004fa1670 */
[----:B------:R-:W-:Y:S01]  /*d9f0*/  @!P3 STG.E.U8 desc[UR18][R26.64+0x90], R31 ;  /* 0x0000901f1a00b986 */ /* 0x000fe2000c101112 */
[----:B------:R-:W-:-:S03]  /*da00*/  ISETP.LT.OR P3, PT, R35, 0x99, !P0 ;  /* 0x000000992300780c */ /* 0x000fc60004761670 */
[----:B------:R1:W-:Y:S01]  /*da10*/  @!P4 STG.E.U8 desc[UR18][R26.64+0x91], R23 ;  /* 0x000091171a00c986 */ /* 0x0003e2000c101112 */
[----:B------:R-:W-:-:S03]  /*da20*/  ISETP.LT.OR P4, PT, R35, 0x9a, !P0 ;  /* 0x0000009a2300780c */ /* 0x000fc60004781670 */
[----:B------:R2:W-:Y:S01]  /*da30*/  @!P6 STG.E.U8 desc[UR18][R24.64+0x99], R21 ;  /* 0x000099151800e986 */ /* 0x0005e2000c101112 */
[----:B------:R-:W-:Y:S02]  /*da40*/  ISETP.LT.OR P6, PT, R35, 0xa2, !P1 ;  /* 0x000000a22300780c */ /* 0x000fe40004fc1670 */
[----:B0-----:R-:W-:-:S05]  /*da50*/  F2FP.SATFINITE.E4M3.F32.PACK_AB_MERGE_C R29, RZ, R22, RZ ;  /* 0x00000016ff1d723e */ /* 0x001fca00048070ff */
[----:B------:R-:W-:Y:S01]  /*da60*/  @!P5 STG.E.U8 desc[UR18][R24.64+0x98], R29 ;  /* 0x0000981d1800d986 */ /* 0x000fe2000c101112 */
[C---:B------:R-:W-:Y:S02]  /*da70*/  ISETP.LT.OR P5, PT, R35.reuse, 0xa1, !P1 ;  /* 0x000000a12300780c */ /* 0x040fe40004fa1670 */
[----:B-1----:R-:W-:Y:S01]  /*da80*/  F2FP.SATFINITE.E4M3.F32.PACK_AB_MERGE_C R23, RZ, R18, RZ ;  /* 0x00000012ff17723e */ /* 0x002fe200048070ff */
[----:B------:R-:W-:Y:S01]  /*da90*/  @!P3 STG.E.U8 desc[UR18][R26.64+0x98], R33 ;  /* 0x000098211a00b986 */ /* 0x000fe2000c101112 */
[C---:B------:R-:W-:Y:S02]  /*daa0*/  ISETP.LT.OR P3, PT, R35.reuse, 0xa1, !P0 ;  /* 0x000000a12300780c */ /* 0x040fe40004761670 */
[----:B--2---:R-:W-:Y:S01]  /*dab0*/  F2FP.SATFINITE.E4M3.F32.PACK_AB_MERGE_C R21, RZ, R16, RZ ;  /* 0x00000010ff15723e */ /* 0x004fe200048070ff */
[----:B------:R0:W-:Y:S01]  /*dac0*/  @!P4 STG.E.U8 desc[UR18][R26.64+0x99], R19 ;  /* 0x000099131a00c986 */ /* 0x0001e2000c101112 */
[----:B------:R-:W-:-:S03]  /*dad0*/  ISETP.LT.OR P4, PT, R35, 0xa2, !P0 ;  /* 0x000000a22300780c */ /* 0x000fc60004781670 */
[----:B------:R1:W-:Y:S01]  /*dae0*/  @!P6 STG.E.U8 desc[UR18][R24.64+0xa1], R17 ;  /* 0x0000a1111800e986 */ /* 0x0003e2000c101112 */
[----:B------:R-:W-:-:S03]  /*daf0*/  ISETP.LT.OR P6, PT, R35, 0xaa, !P1 ;  /* 0x000000aa2300780c */ /* 0x000fc60004fc1670 */
[----:B------:R-:W-:Y:S01]  /*db00*/  @!P5 STG.E.U8 desc[UR18][R24.64+0xa0], R23 ;  /* 0x0000a0171800d986 */ /* 0x000fe2000c101112 */
[----:B------:R-:W-:-:S03]  /*db10*/  ISETP.LT.OR P5, PT, R35, 0xa9, !P1 ;  /* 0x000000a92300780c */ /* 0x000fc60004fa1670 */
[----:B------:R-:W-:Y:S01]  /*db20*/  @!P3 STG.E.U8 desc[UR18][R26.64+0xa0], R21 ;  /* 0x0000a0151a00b986 */ /* 0x000fe2000c101112 */
[C---:B------:R-:W-:Y:S02]  /*db30*/  ISETP.LT.OR P3, PT, R35.reuse, 0xa9, !P0 ;  /* 0x000000a92300780c */ /* 0x040fe40004761670 */
[----:B0-----:R-:W-:Y:S01]  /*db40*/  F2FP.SATFINITE.E4M3.F32.PACK_AB_MERGE_C R19, RZ, R14, RZ ;  /* 0x0000000eff13723e */ /* 0x001fe200048070ff */
[----:B------:R0:W-:Y:S01]  /*db50*/  @!P4 STG.E.U8 desc[UR18][R26.64+0xa1], R15 ;  /* 0x0000a10f1a00c986 */ /* 0x0001e2000c101112 */
[C---:B------:R-:W-:Y:S02]  /*db60*/  ISETP.LT.OR P4, PT, R35.reuse, 0xaa, !P0 ;  /* 0x000000aa2300780c */ /* 0x040fe40004781670 */
[----:B-1----:R-:W-:Y:S01]  /*db70*/  F2FP.SATFINITE.E4M3.F32.PACK_AB_MERGE_C R17, RZ, R12, RZ ;  /* 0x0000000cff11723e */ /* 0x002fe200048070ff */
        /* <DEDUP_REMOVED lines=15> */
[----:B0-----:R-:W-:Y:S02]  /*dc70*/  F2FP.SATFINITE.E4M3.F32.PACK_AB_MERGE_C R11, RZ, R6, RZ ;  /* 0x00000006ff0b723e */ /* 0x001fe400048070ff */
[C---:B------:R-:W-:Y:S01]  /*dc80*/  ISETP.LT.OR P3, PT, R35.reuse, 0xb9, !P0 ;  /* 0x000000b92300780c */ /* 0x040fe20004761670 */
[----:B------:R0:W-:Y:S01]  /*dc90*/  @!P4 STG.E.U8 desc[UR18][R26.64+0xb1], R7 ;  /* 0x0000b1071a00c986 */ /* 0x0001e2000c101112 */
[----:B-1----:R-:W-:Y:S02]  /*dca0*/  F2FP.SATFINITE.E4M3.F32.PACK_AB_MERGE_C R9, RZ, R4, RZ ;  /* 0x00000004ff09723e */ /* 0x002fe400048070ff */
[----:B------:R-:W-:Y:S01]  /*dcb0*/  ISETP.LT.OR P4, PT, R35, 0xba, !P0 ;  /* 0x000000ba2300780c */ /* 0x000fe20004781670 */
[----:B------:R1:W-:Y:S04]  /*dcc0*/  @!P6 STG.E.U8 desc[UR18][R24.64+0xb9], R5 ;  /* 0x0000b9051800e986 */ /* 0x0003e8000c101112 */
[----:B------:R2:W-:Y:S01]  /*dcd0*/  @!P5 STG.E.U8 desc[UR18][R24.64+0xb8], R11 ;  /* 0x0000b80b1800d986 */ /* 0x0005e2000c101112 */
[----:B------:R-:W-:Y:S01]  /*dce0*/  FMUL R4, R227, UR20 ;  /* 0x00000014e3047c20 */ /* 0x000fe20008400000 */
[----:B------:R-:W-:-:S02]  /*dcf0*/  ISETP.LT.OR P5, PT, R35, 0xc1, !P1 ;  /* 0x000000c12300780c */ /* 0x000fc40004fa1670 */
[----:B0-----:R-:W-:Y:S02]  /*dd00*/  F2FP.SATFINITE.E4M3.F32.PACK_AB_MERGE_C R7, RZ, R3, RZ ;  /* 0x00000003ff07723e */ /* 0x001fe400048070ff */
[----:B-1----:R-:W-:Y:S01]  /*dd10*/  F2FP.SATFINITE.E4M3.F32.PACK_AB_MERGE_C R5, RZ, R0, RZ ;  /* 0x00000000ff05723e */ /* 0x002fe200048070ff */
[----:B---3--:R-:W-:Y:S01]  /*dd20*/  FMUL R0, R222, UR20 ;  /* 0x00000014de007c20 */ /* 0x008fe20008400000 */
[----:B------:R-:W-:Y:S01]  /*dd30*/  ISETP.LT.OR P6, PT, R35, 0xc2, !P1 ;  /* 0x000000c22300780c */ /* 0x000fe20004fc1670 */
[----:B------:R-:W3:Y:S01]  /*dd40*/  LDL.LU R222, [R1+0x20] ;  /* 0x0000200001de7983 */ /* 0x000ee20000300800 */
[----:B--2---:R-:W-:Y:S02]  /*dd50*/  F2FP.SATFINITE.E4M3.F32.PACK_AB_MERGE_C R11, RZ, R2, RZ ;  /* 0x00000002ff0b723e */ /* 0x004fe400048070ff */
[----:B------:R-:W-:Y:S01]  /*dd60*/  F2FP.SATFINITE.E4M3.F32.PACK_AB_MERGE_C R13, RZ, R0, RZ ;  /* 0x00000000ff0d723e */ /* 0x000fe200048070ff */
[----:B----4-:R-:W-:Y:S01]  /*dd70*/  FMUL R0, R224, UR20 ;  /* 0x00000014e0007c20 */ /* 0x010fe20008400000 */
[----:B------:R-:W-:Y:S01]  /*dd80*/  FMUL R2, R225, UR20 ;  /* 0x00000014e1027c20 */ /* 0x000fe20008400000 */
[----:B------:R-:W2:Y:S04]  /*dd90*/  LDL.LU R224, [R1+0x24] ;  /* 0x0000240001e07983 */ /* 0x000ea80000300800 */
[----:B------:R-:W4:Y:S01]  /*dda0*/  LDL.LU R225, [R1+0x28] ;  /* 0x0000280001e17983 */ /* 0x000f220000300800 */
[----:B------:R-:W-:-:S03]  /*ddb0*/  FMUL R3, R226, UR20 ;  /* 0x00000014e2037c20 */ /* 0x000fc60008400000 */
[----:B------:R-:W4:Y:S04]  /*ddc0*/  LDL.LU R226, [R1+0x2c] ;  /* 0x00002c0001e27983 */ /* 0x000f280000300800 */
[----:B------:R-:W4:Y:S04]  /*ddd0*/  LDL.LU R227, [R1+0x30] ;  /* 0x0000300001e37983 */ /* 0x000f280000300800 */
[----:B------:R-:W-:Y:S01]  /*dde0*/  @!P3 STG.E.U8 desc[UR18][R26.64+0xb8], R9 ;  /* 0x0000b8091a00b986 */ /* 0x000fe2000c101112 */
[----:B------:R-:W-:-:S03]  /*ddf0*/  ISETP.LT.OR P3, PT, R35, 0xc1, !P0 ;  /* 0x000000c12300780c */ /* 0x000fc60004761670 */
[----:B------:R0:W-:Y:S01]  /*de00*/  @!P4 STG.E.U8 desc[UR18][R26.64+0xb9], R7 ;  /* 0x0000b9071a00c986 */ /* 0x0001e2000c101112 */
[----:B------:R-:W-:-:S03]  /*de10*/  ISETP.LT.OR P4, PT, R35, 0xc2, !P0 ;  /* 0x000000c22300780c */ /* 0x000fc60004781670 */
[----:B------:R-:W-:Y:S01]  /*de20*/  @!P5 STG.E.U8 desc[UR18][R24.64+0xc0], R11 ;  /* 0x0000c00b1800d986 */ /* 0x000fe2000c101112 */
[----:B------:R-:W-:-:S03]  /*de30*/  ISETP.LT.OR P5, PT, R35, 0xc9, !P1 ;  /* 0x000000c92300780c */ /* 0x000fc60004fa1670 */
[----:B------:R1:W-:Y:S01]  /*de40*/  @!P6 STG.E.U8 desc[UR18][R24.64+0xc1], R5 ;  /* 0x0000c1051800e986 */ /* 0x0003e2000c101112 */
[----:B0-----:R-:W-:-:S03]  /*de50*/  F2FP.SATFINITE.E4M3.F32.PACK_AB_MERGE_C R7, RZ, R0, RZ ;  /* 0x00000000ff07723e */ /* 0x001fc600048070ff */
[----:B------:R-:W-:Y:S01]  /*de60*/  @!P3 STG.E.U8 desc[UR18][R26.64+0xc0], R13 ;  /* 0x0000c00d1a00b986 */ /* 0x000fe2000c101112 */
[C---:B------:R-:W-:Y:S02]  /*de70*/  ISETP.LT.OR P6, PT, R35.reuse, 0xca, !P1 ;  /* 0x000000ca2300780c */ /* 0x040fe40004fc1670 */
[----:B-1----:R-:W-:Y:S01]  /*de80*/  F2FP.SATFINITE.E4M3.F32.PACK_AB_MERGE_C R5, RZ, R2, RZ ;  /* 0x00000002ff05723e */ /* 0x002fe200048070ff */
[----:B------:R0:W-:Y:S01]  /*de90*/  @!P4 STG.E.U8 desc[UR18][R26.64+0xc1], R7 ;  /* 0x0000c1071a00c986 */ /* 0x0001e2000c101112 */
[C---:B------:R-:W-:Y:S02]  /*dea0*/  ISETP.LT.OR P3, PT, R35.reuse, 0xc9, !P0 ;  /* 0x000000c92300780c */ /* 0x040fe40004761670 */
[C---:B------:R-:W-:Y:S01]  /*deb0*/  ISETP.LT.OR P4, PT, R35.reuse, 0xca, !P0 ;  /* 0x000000ca2300780c */ /* 0x040fe20004781670 */
[----:B------:R1:W-:Y:S01]  /*dec0*/  @!P5 STG.E.U8 desc[UR18][R24.64+0xc8], R5 ;  /* 0x0000c8051800d986 */ /* 0x0003e2000c101112 */
[----:B------:R-:W-:Y:S02]  /*ded0*/  ISETP.LT.OR P5, PT, R35, 0xd1, !P1 ;  /* 0x000000d12300780c */ /* 0x000fe40004fa1670 */
[----:B------:R-:W-:-:S02]  /*dee0*/  F2FP.SATFINITE.E4M3.F32.PACK_AB_MERGE_C R9, RZ, R3, RZ ;  /* 0x00000003ff09723e */ /* 0x000fc400048070ff */
[----:B------:R-:W-:-:S03]  /*def0*/  F2FP.SATFINITE.E4M3.F32.PACK_AB_MERGE_C R11, RZ, R4, RZ ;  /* 0x00000004ff0b723e */ /* 0x000fc600048070ff */
[----:B------:R1:W-:Y:S04]  /*df00*/  @!P6 STG.E.U8 desc[UR18][R24.64+0xc9], R9 ;  /* 0x0000c9091800e986 */ /* 0x0003e8000c101112 */
[----:B------:R-:W-:Y:S01]  /*df10*/  @!P3 STG.E.U8 desc[UR18][R26.64+0xc8], R11 ;  /* 0x0000c80b1a00b986 */ /* 0x000fe2000c101112 */
[----:B------:R-:W-:-:S03]  /*df20*/  FMUL R0, R220, UR20 ;  /* 0x00000014dc007c20 */ /* 0x000fc60008400000 */
[----:B------:R-:W4:Y:S02]  /*df30*/  LDL.LU R220, [R1+0x34] ;  /* 0x0000340001dc7983 */ /* 0x000f240000300800 */
[----:B0-----:R-:W-:Y:S01]  /*df40*/  F2FP.SATFINITE.E4M3.F32.PACK_AB_MERGE_C R7, RZ, R0, RZ ;  /* 0x00000000ff07723e */ /* 0x001fe200048070ff */
[----:B------:R-:W-:Y:S02]  /*df50*/  FMUL R2, R221, UR20 ;  /* 0x00000014dd027c20 */ /* 0x000fe40008400000 */
[----:B------:R-:W4:Y:S03]  /*df60*/  LDL.LU R221, [R1+0x38] ;  /* 0x0000380001dd7983 */ /* 0x000f260000300800 */
[----:B-1----:R-:W-:Y:S01]  /*df70*/  F2FP.SATFINITE.E4M3.F32.PACK_AB_MERGE_C R5, RZ, R2, RZ ;  /* 0x00000002ff05723e */ /* 0x002fe200048070ff */
[----:B------:R-:W-:Y:S04]  /*df80*/  @!P4 STG.E.U8 desc[UR18][R26.64+0xc9], R7 ;  /* 0x0000c9071a00c986 */ /* 0x000fe8000c101112 */
[----:B------:R0:W-:Y:S01]  /*df90*/  @!P5 STG.E.U8 desc[UR18][R24.64+0xd0], R5 ;  /* 0x0000d0051800d986 */ /* 0x0001e2000c101112 */
[----:B------:R-:W-:-:S03]  /*dfa0*/  FMUL R3, R223, UR20 ;  /* 0x00000014df037c20 */ /* 0x000fc60008400000 */
[----:B------:R-:W4:Y:S02]  /*dfb0*/  LDL.LU R223, [R1+0x3c] ;  /* 0x00003c0001df7983 */ /* 0x000f240000300800 */
[----:B------:R-:W-:Y:S01]  /*dfc0*/  F2FP.SATFINITE.E4M3.F32.PACK_AB_MERGE_C R9, RZ, R3, RZ ;  /* 0x00000003ff09723e */ /* 0x000fe200048070ff */
[----:B---3--:R-:W-:Y:S02]  /*dfd0*/  FMUL R0, R222, UR20 ;  /* 0x00000014de007c20 */ /* 0x008fe40008400000 */
[----:B------:R-:W3:Y:S03]  /*dfe0*/  LDL.LU R222, [R1+0x40] ;  /* 0x0000400001de7983 */ /* 0x000ee60000300800 */
[----:B------:R-:W-:Y:S01]  /*dff0*/  F2FP.SATFINITE.E4M3.F32.PACK_AB_MERGE_C R13, RZ, R0, RZ ;  /* 0x00000000ff0d723e */ /* 0x000fe200048070ff */
[----:B--2---:R-:W-:Y:S02]  /*e000*/  FMUL R2, R224, UR20 ;  /* 0x00000014e0027c20 */ /* 0x004fe40008400000 */
[----:B------:R-:W2:Y:S01]  /*e010*/  LDL.LU R224, [R1+0x44] ;  /* 0x0000440001e07983 */ /* 0x000ea20000300800 */
[----:B----4-:R-:W-:-:S03]  /*e020*/  FMUL R0, R225, UR20 ;  /* 0x00000014e1007c20 */ /* 0x010fc60008400000 */
[----:B------:R-:W4:Y:S01]  /*e030*/  LDL.LU R225, [R1+0x48] ;  /* 0x0000480001e17983 */ /* 0x000f220000300800 */
[----:B------:R-:W-:Y:S01]  /*e040*/  FMUL R3, R226, UR20 ;  /* 0x00000014e2037c20 */ /* 0x000fe20008400000 */
[----:B0-----:R-:W-:Y:S02]  /*e050*/  F2FP.SATFINITE.E4M3.F32.PACK_AB_MERGE_C R5, RZ, R0, RZ ;  /* 0x00000000ff05723e */ /* 0x001fe400048070ff */
[----:B------:R-:W4:Y:S01]  /*e060*/  LDL.LU R226, [R1+0x4c] ;  /* 0x00004c0001e27983 */ /* 0x000f220000300800 */
[----:B------:R-:W-:-:S03]  /*e070*/  FMUL R0, R227, UR20 ;  /* 0x00000014e3007c20 */ /* 0x000fc60008400000 */
[----:B------:R-:W4:Y:S01]  /*e080*/  LDL.LU R227, [R1+0x50] ;  /* 0x0000500001e37983 */ /* 0x000f220000300800 */
[C---:B------:R-:W-:Y:S02]  /*e090*/  ISETP.LT.OR P6, PT, R35.reuse, 0xd2, !P1 ;  /* 0x000000d22300780c */ /* 0x040fe40004fc1670 */
[C---:B------:R-:W-:Y:S01]  /*e0a0*/  ISETP.LT.OR P4, PT, R35.reuse, 0xd2, !P0 ;  /* 0x000000d22300780c */ /* 0x040fe20004781670 */
[----:B------:R-:W4:Y:S01]  /*e0b0*/  LDL.LU R218, [R1+0x54] ;  /* 0x0000540001da7983 */ /* 0x000f220000300800 */
[C---:B------:R-:W-:Y:S02]  /*e0c0*/  ISETP.LT.OR P3, PT, R35.reuse, 0xd1, !P0 ;  /* 0x000000d12300780c */ /* 0x040fe40004761670 */
[----:B------:R-:W-:Y:S02]  /*e0d0*/  ISETP.LT.OR P5, PT, R35, 0xd9, !P1 ;  /* 0x000000d92300780c */ /* 0x000fe40004fa1670 */
[----:B------:R-:W-:Y:S02]  /*e0e0*/  F2FP.SATFINITE.E4M3.F32.PACK_AB_MERGE_C R7, RZ, R2, RZ ;  /* 0x00000002ff07723e */ /* 0x000fe400048070ff */
[----:B------:R-:W-:-:S03]  /*e0f0*/  F2FP.SATFINITE.E4M3.F32.PACK_AB_MERGE_C R11, RZ, R0, RZ ;  /* 0x00000000ff0b723e */ /* 0x000fc600048070ff */
[----:B------:R0:W-:Y:S01]  /*e100*/  @!P6 STG.E.U8 desc[UR18][R24.64+0xd1], R9 ;  /* 0x0000d1091800e986 */ /* 0x0001e2000c101112 */
[----:B------:R-:W-:-:S03]  /*e110*/  ISETP.LT.OR P6, PT, R35, 0xda, !P1 ;  /* 0x000000da2300780c */ /* 0x000fc60004fc1670 */
[----:B------:R-:W-:Y:S01]  /*e120*/  @!P4 STG.E.U8 desc[UR18][R26.64+0xd1], R7 ;  /* 0x0000d1071a00c986 */ /* 0x000fe2000c101112 */
[----:B------:R-:W-:-:S03]  /*e130*/  ISETP.LT.OR P4, PT, R35, 0xda, !P0 ;  /* 0x000000da2300780c */ /* 0x000fc60004781670 */
[----:B------:R-:W-:Y:S01]  /*e140*/  @!P3 STG.E.U8 desc[UR18][R26.64+0xd0], R13 ;  /* 0x0000d00d1a00b986 */ /* 0x000fe2000c101112 */
[----:B0-----:R-:W-:-:S03]  /*e150*/  F2FP.SATFINITE.E4M3.F32.PACK_AB_MERGE_C R9, RZ, R3, RZ ;  /* 0x00000003ff09723e */ /* 0x001fc600048070ff */
[----:B------:R0:W-:Y:S04]  /*e160*/  @!P5 STG.E.U8 desc[UR18][R24.64+0xd8], R5 ;  /* 0x0000d8051800d986 */ /* 0x0001e8000c101112 */
[----:B------:R1:W-:Y:S01]  /*e170*/  @!P6 STG.E.U8 desc[UR18][R24.64+0xd9], R9 ;  /* 0x0000d9091800e986 */ /* 0x0003e2000c101112 */
[----:B------:R-:W-:-:S03]  /*e180*/  FMUL R0, R220, UR20 ;  /* 0x00000014dc007c20 */ /* 0x000fc60008400000 */
[----:B------:R-:W4:Y:S02]  /*e190*/  LDL.LU R220, [R1+0x58] ;  /* 0x0000580001dc7983 */ /* 0x000f240000300800 */
[----:B0-----:R-:W-:Y:S01]  /*e1a0*/  F2FP.SATFINITE.E4M3.F32.PACK_AB_MERGE_C R5, RZ, R0, RZ ;  /* 0x00000000ff05723e */ /* 0x001fe200048070ff */
[----:B------:R-:W-:Y:S02]  /*e1b0*/  FMUL R2, R221, UR20 ;  /* 0x00000014dd027c20 */ /* 0x000fe40008400000 */
[----:B------:R-:W4:Y:S03]  /*e1c0*/  LDL.LU R221, [R1+0x5c] ;  /* 0x00005c0001dd7983 */ /* 0x000f260000300800 */
[----:B------:R-:W-:Y:S01]  /*e1d0*/  F2FP.SATFINITE.E4M3.F32.PACK_AB_MERGE_C R7, RZ, R2, RZ ;  /* 0x00000002ff07723e */ /* 0x000fe200048070ff */
[----:B------:R0:W-:Y:S01]  /*e1e0*/  @!P4 STG.E.U8 desc[UR18][R26.64+0xd9], R5 ;  /* 0x0000d9051a00c986 */ /* 0x0001e2000c101112 */
[----:B------:R-:W-:-:S03]  /*e1f0*/  FMUL R3, R223, UR20 ;  /* 0x00000014df037c20 */ /* 0x000fc60008400000 */
[----:B------:R-:W4:Y:S02]  /*e200*/  LDL.LU R223, [R1+0x60] ;  /* 0x0000600001df7983 */ /* 0x000f240000300800 */
[----:B-1----:R-:W-:Y:S01]  /*e210*/  F2FP.SATFINITE.E4M3.F32.PACK_AB_MERGE_C R9, RZ, R3, RZ ;  /* 0x00000003ff09723e */ /* 0x002fe200048070ff */
[----:B---3--:R-:W-:Y:S02]  /*e220*/  FMUL R4, R222, UR20 ;  /* 0x00000014de047c20 */ /* 0x008fe40008400000 */
[----:B------:R-:W3:Y:S01]  /*e230*/  LDL.LU R222, [R1+0x64] ;  /* 0x0000640001de7983 */ /* 0x000ee20000300800 */
[----:B--2---:R-:W-:-:S03]  /*e240*/  FMUL R0, R224, UR20 ;  /* 0x00000014e0007c20 */ /* 0x004fc60008400000 */
[----:B------:R-:W2:Y:S01]  /*e250*/  LDL.LU R224, [R1+0x68] ;  /* 0x0000680001e07983 */ /* 0x000ea20000300800 */
[----:B----4-:R-:W-:Y:S01]  /*e260*/  FMUL R2, R225, UR20 ;  /* 0x00000014e1027c20 */ /* 0x010fe20008400000 */
[----:B0-----:R-:W-:Y:S02]  /*e270*/  F2FP.SATFINITE.E4M3.F32.PACK_AB_MERGE_C R5, RZ, R0, RZ ;  /* 0x00000000ff05723e */ /* 0x001fe400048070ff */
[----:B------:R-:W4:Y:S01]  /*e280*/  LDL.LU R225, [R1+0x6c] ;  /* 0x00006c0001e17983 */ /* 0x000f220000300800 */
[----:B------:R-:W-:-:S03]  /*e290*/  FMUL R3, R226, UR20 ;  /* 0x00000014e2037c20 */ /* 0x000fc60008400000 */
[----:B------:R-:W4:Y:S01]  /*e2a0*/  LDL.LU R226, [R1+0x70] ;  /* 0x0000700001e27983 */ /* 0x000f220000300800 */
[----:B------:R-:W-:-:S03]  /*e2b0*/  FMUL R0, R227, UR20 ;  /* 0x00000014e3007c20 */ /* 0x000fc60008400000 */
[----:B------:R-:W4:Y:S01]  /*e2c0*/  LDL.LU R227, [R1+0x74] ;  /* 0x0000740001e37983 */ /* 0x000f220000300800 */
[C---:B------:R-:W-:Y:S02]  /*e2d0*/  ISETP.LT.OR P3, PT, R35.reuse, 0xd9, !P0 ;  /* 0x000000d92300780c */ /* 0x040fe40004761670 */
[C---:B------:R-:W-:Y:S02]  /*e2e0*/  ISETP.LT.OR P5, PT, R35.reuse, 0xe1, !P1 ;  /* 0x000000e12300780c */ /* 0x040fe40004fa1670 */
[C---:B------:R-:W-:Y:S02]  /*e2f0*/  ISETP.LT.OR P6, PT, R35.reuse, 0xe2, !P1 ;  /* 0x000000e22300780c */ /* 0x040fe40004fc1670 */
[----:B------:R-:W-:-:S07]  /*e300*/  ISETP.LT.OR P4, PT, R35, 0xe2, !P0 ;  /* 0x000000e22300780c */ /* 0x000fce0004781670 */
[----:B------:R-:W-:Y:S01]  /*e310*/  @!P3 STG.E.U8 desc[UR18][R26.64+0xd8], R11 ;  /* 0x0000d80b1a00b986 */ /* 0x000fe2000c101112 */
[----:B------:R-:W-:-:S03]  /*e320*/  ISETP.LT.OR P3, PT, R35, 0xe1, !P0 ;  /* 0x000000e12300780c */ /* 0x000fc60004761670 */
[----:B------:R0:W-:Y:S01]  /*e330*/  @!P5 STG.E.U8 desc[UR18][R24.64+0xe0], R7 ;  /* 0x0000e0071800d986 */ /* 0x0001e2000c101112 */
[----:B------:R-:W-:-:S03]  /*e340*/  ISETP.LT.OR P5, PT, R35, 0xe9, !P1 ;  /* 0x000000e92300780c */ /* 0x000fc60004fa1670 */
[----:B------:R1:W-:Y:S01]  /*e350*/  @!P6 STG.E.U8 desc[UR18][R24.64+0xe1], R9 ;  /* 0x0000e1091800e986 */ /* 0x0003e2000c101112 */
[----:B------:R-:W-:Y:S02]  /*e360*/  ISETP.LT.OR P6, PT, R35, 0xea, !P1 ;  /* 0x000000ea2300780c */ /* 0x000fe40004fc1670 */
[----:B------:R-:W-:Y:S01]  /*e370*/  F2FP.SATFINITE.E4M3.F32.PACK_AB_MERGE_C R13, RZ, R4, RZ ;  /* 0x00000004ff0d723e */ /* 0x000fe200048070ff */
[----:B------:R1:W-:Y:S01]  /*e380*/  @!P4 STG.E.U8 desc[UR18][R26.64+0xe1], R5 ;  /* 0x0000e1051a00c986 */ /* 0x0003e2000c101112 */
[----:B0-----:R-:W-:-:S03]  /*e390*/  F2FP.SATFINITE.E4M3.F32.PACK_AB_MERGE_C R7, RZ, R2, RZ ;  /* 0x00000002ff07723e */ /* 0x001fc600048070ff */
[----:B------:R-:W-:Y:S01]  /*e3a0*/  @!P3 STG.E.U8 desc[UR18][R26.64+0xe0], R13 ;  /* 0x0000e00d1a00b986 */ /* 0x000fe2000c101112 */
[----:B-1----:R-:W-:-:S03]  /*e3b0*/  F2FP.SATFINITE.E4M3.F32.PACK_AB_MERGE_C R9, RZ, R3, RZ ;  /* 0x00000003ff09723e */ /* 0x002fc600048070ff */
[----:B------:R0:W-:Y:S01]  /*e3c0*/  @!P5 STG.E.U8 desc[UR18][R24.64+0xe8], R7 ;  /* 0x0000e8071800d986 */ /* 0x0001e2000c101112 */
[C---:B------:R-:W-:Y:S02]  /*e3d0*/  ISETP.LT.OR P3, PT, R35.reuse, 0xe9, !P0 ;  /* 0x000000e92300780c */ /* 0x040fe40004761670 */
[C---:B------:R-:W-:Y:S01]  /*e3e0*/  ISETP.LT.OR P4, PT, R35.reuse, 0xea, !P0 ;  /* 0x000000ea2300780c */ /* 0x040fe20004781670 */
[----:B------:R1:W-:Y:S01]  /*e3f0*/  @!P6 STG.E.U8 desc[UR18][R24.64+0xe9], R9 ;  /* 0x0000e9091800e986 */ /* 0x0003e2000c101112 */
[C---:B------:R-:W-:Y:S01]  /*e400*/  ISETP.LT.OR P5, PT, R35.reuse, 0xf1, !P1 ;  /* 0x000000f12300780c */ /* 0x040fe20004fa1670 */
[----:B------:R-:W-:Y:S01]  /*e410*/  FMUL R2, R218, UR20 ;  /* 0x00000014da027c20 */ /* 0x000fe20008400000 */
[----:B------:R-:W-:Y:S02]  /*e420*/  ISETP.LT.OR P6, PT, R35, 0xf2, !P1 ;  /* 0x000000f22300780c */ /* 0x000fe40004fc1670 */
[----:B------:R-:W-:Y:S02]  /*e430*/  F2FP.SATFINITE.E4M3.F32.PACK_AB_MERGE_C R11, RZ, R0, RZ ;  /* 0x00000000ff0b723e */ /* 0x000fe400048070ff */
[----:B------:R-:W-:-:S03]  /*e440*/  F2FP.SATFINITE.E4M3.F32.PACK_AB_MERGE_C R5, RZ, R2, RZ ;  /* 0x00000002ff05723e */ /* 0x000fc600048070ff */
[----:B------:R-:W-:Y:S01]  /*e450*/  @!P3 STG.E.U8 desc[UR18][R26.64+0xe8], R11 ;  /* 0x0000e80b1a00b986 */ /* 0x000fe2000c101112 */
[----:B------:R-:W-:-:S03]  /*e460*/  ISETP.LT.OR P3, PT, R35, 0xf1, !P0 ;  /* 0x000000f12300780c */ /* 0x000fc60004761670 */
[----:B------:R-:W-:Y:S01]  /*e470*/  @!P4 STG.E.U8 desc[UR18][R26.64+0xe9], R5 ;  /* 0x0000e9051a00c986 */ /* 0x000fe2000c101112 */
[C---:B------:R-:W-:Y:S02]  /*e480*/  ISETP.LT.OR P4, PT, R35.reuse, 0xf9, !P1 ;  /* 0x000000f92300780c */ /* 0x040fe40004f81670 */
[----:B------:R-:W-:Y:S01]  /*e490*/  ISETP.LT.OR P1, PT, R35, 0xfa, !P1 ;  /* 0x000000fa2300780c */ /* 0x000fe20004f21670 */
[----:B------:R-:W-:-:S05]  /*e4a0*/  FMUL R0, R220, UR20 ;  /* 0x00000014dc007c20 */ /* 0x000fca0008400000 */
[----:B0-----:R-:W-:-:S05]  /*e4b0*/  F2FP.SATFINITE.E4M3.F32.PACK_AB_MERGE_C R7, RZ, R0, RZ ;  /* 0x00000000ff07723e */ /* 0x001fca00048070ff */
[----:B------:R0:W-:Y:S01]  /*e4c0*/  @!P5 STG.E.U8 desc[UR18][R24.64+0xf0], R7 ;  /* 0x0000f0071800d986 */ /* 0x0001e2000c101112 */
[----:B------:R-:W-:-:S05]  /*e4d0*/  FMUL R3, R221, UR20 ;  /* 0x00000014dd037c20 */ /* 0x000fca0008400000 */
[----:B-1----:R-:W-:Y:S02]  /*e4e0*/  F2FP.SATFINITE.E4M3.F32.PACK_AB_MERGE_C R9, RZ, R3, RZ ;  /* 0x00000003ff09723e */ /* 0x002fe400048070ff */
[----:B------:R-:W-:-:S03]  /*e4f0*/  ISETP.LT.OR P5, PT, R35, 0xf2, !P0 ;  /* 0x000000f22300780c */ /* 0x000fc600047a1670 */
[----:B------:R1:W-:Y:S01]  /*e500*/  @!P6 STG.E.U8 desc[UR18][R24.64+0xf1], R9 ;  /* 0x0000f1091800e986 */ /* 0x0003e2000c101112 */
[C---:B------:R-:W-:Y:S02]  /*e510*/  ISETP.LT.OR P6, PT, R35.reuse, 0xf9, !P0 ;  /* 0x000000f92300780c */ /* 0x040fe400047c1670 */
[----:B------:R-:W-:Y:S01]  /*e520*/  ISETP.LT.OR P0, PT, R35, 0xfa, !P0 ;  /* 0x000000fa2300780c */ /* 0x000fe20004701670 */
[----:B------:R-:W-:-:S05]  /*e530*/  FMUL R0, R223, UR20 ;  /* 0x00000014df007c20 */ /* 0x000fca0008400000 */
[----:B------:R-:W-:-:S05]  /*e540*/  F2FP.SATFINITE.E4M3.F32.PACK_AB_MERGE_C R13, RZ, R0, RZ ;  /* 0x00000000ff0d723e */ /* 0x000fca00048070ff */
[----:B------:R0:W-:Y:S01]  /*e550*/  @!P3 STG.E.U8 desc[UR18][R26.64+0xf0], R13 ;  /* 0x0000f00d1a00b986 */ /* 0x0001e2000c101112 */
[----:B---3--:R-:W-:Y:S01]  /*e560*/  FMUL R0, R222, UR20 ;  /* 0x00000014de007c20 */ /* 0x008fe20008400000 */
[----:B--2---:R-:W-:Y:S01]  /*e570*/  FMUL R2, R224, UR20 ;  /* 0x00000014e0027c20 */ /* 0x004fe20008400000 */
[----:B----4-:R-:W-:-:S03]  /*e580*/  FMUL R3, R225, UR20 ;  /* 0x00000014e1037c20 */ /* 0x010fc60008400000 */
[----:B0-----:R-:W-:Y:S01]  /*e590*/  F2FP.SATFINITE.E4M3.F32.PACK_AB_MERGE_C R7, RZ, R0, RZ ;  /* 0x00000000ff07723e */ /* 0x001fe200048070ff */
[----:B------:R-:W-:Y:S01]  /*e5a0*/  FMUL R4, R226, UR20 ;  /* 0x00000014e2047c20 */ /* 0x000fe20008400000 */
[----:B------:R-:W-:Y:S01]  /*e5b0*/  FMUL R5, R227, UR20 ;  /* 0x00000014e3057c20 */ /* 0x000fe20008400000 */
[----:B-1----:R-:W-:Y:S02]  /*e5c0*/  F2FP.SATFINITE.E4M3.F32.PACK_AB_MERGE_C R9, RZ, R2, RZ ;  /* 0x00000002ff09723e */ /* 0x002fe400048070ff */
[----:B------:R-:W-:Y:S02]  /*e5d0*/  F2FP.SATFINITE.E4M3.F32.PACK_AB_MERGE_C R3, RZ, R3, RZ ;  /* 0x00000003ff03723e */ /* 0x000fe400048070ff */
[----:B------:R-:W-:Y:S02]  /*e5e0*/  F2FP.SATFINITE.E4M3.F32.PACK_AB_MERGE_C R11, RZ, R4, RZ ;  /* 0x00000004ff0b723e */ /* 0x000fe400048070ff */
[----:B------:R-:W-:Y:S01]  /*e5f0*/  F2FP.SATFINITE.E4M3.F32.PACK_AB_MERGE_C R5, RZ, R5, RZ ;  /* 0x00000005ff05723e */ /* 0x000fe200048070ff */
[----:B------:R0:W-:Y:S04]  /*e600*/  @!P5 STG.E.U8 desc[UR18][R26.64+0xf1], R7 ;  /* 0x0000f1071a00d986 */ /* 0x0001e8000c101112 */
[----:B------:R0:W-:Y:S04]  /*e610*/  @!P4 STG.E.U8 desc[UR18][R24.64+0xf8], R9 ;  /* 0x0000f8091800c986 */ /* 0x0001e8000c101112 */
[----:B------:R0:W-:Y:S04]  /*e620*/  @!P1 STG.E.U8 desc[UR18][R24.64+0xf9], R3 ;  /* 0x0000f90318009986 */ /* 0x0001e8000c101112 */
[----:B------:R0:W-:Y:S04]  /*e630*/  @!P6 STG.E.U8 desc[UR18][R26.64+0xf8], R11 ;  /* 0x0000f80b1a00e986 */ /* 0x0001e8000c101112 */
[----:B------:R0:W-:Y:S02]  /*e640*/  @!P0 STG.E.U8 desc[UR18][R26.64+0xf9], R5 ;  /* 0x0000f9051a008986 */ /* 0x0001e4000c101112 */
.L_x_296:
[----:B------:R-:W-:Y:S05]  /*e650*/  BSYNC B0 ;  /* 0x0000000000007941 */ /* 0x000fea0003800000 */
.L_x_38:
[----:B0-----:R-:W2:Y:S04]  /*e660*/  LDL.LU R3, [R1+0x80] ;  /* 0x0000800001037983 */ /* 0x001ea80000300800 */
[----:B-----5:R-:W2:Y:S01]  /*e670*/  LDL.LU R2, [R1+0x84] ;  /* 0x0000840001027983 */ /* 0x020ea20000300800 */
[----:B------:R-:W-:Y:S01]  /*e680*/  ULDC UR6, c[0x0][0xc] ;  /* 0x0000030000067ab9 */ /* 0x000fe20000000800 */
[----:B------:R-:W-:Y:S01]  /*e690*/  ULDC UR7, c[0x0][0x10] ;  /* 0x0000040000077ab9 */ /* 0x000fe20000000800 */
[----:B------:R-:W2:Y:S01]  /*e6a0*/  LDC R5, c[0x0][0x14] ;  /* 0x00000500ff057b82 */ /* 0x000ea20000000800 */
[----:B------:R-:W-:Y:S01]  /*e6b0*/  UIMAD.WIDE.U32 UR6, UR6, UR7, URZ ;  /* 0x00000007060672a5 */ /* 0x000fe2000f8e003f */
[----:B------:R-:W-:Y:S01]  /*e6c0*/  PRMT R0, RZ, 0x7610, R0 ;  /* 0x00007610ff007816 */ /* 0x000fe20000000000 */
[----:B------:R-:W-:-:S04]  /*e6d0*/  UMOV UR23, 0xffffffff ;  /* 0xffffffff00177882 */ /* 0x000fc80000000000 */
[----:B--2---:R-:W-:-:S04]  /*e6e0*/  IMAD.WIDE.U32 R2, R5, UR6, R2 ;  /* 0x0000000605027c25 */ /* 0x004fc8000f8e0002 */
[----:B------:R-:W-:Y:S01]  /*e6f0*/  IMAD R5, R5, UR7, RZ ;  /* 0x0000000705057c24 */ /* 0x000fe2000f8e02ff */
[----:B------:R-:W-:Y:S01]  /*e700*/  ULDC.64 UR6, c[0x0][0x650] ;  /* 0x0001940000067ab9 */ /* 0x000fe20000000a00 */
[----:B------:R-:W-:Y:S01]  /*e710*/  IMAD.MOV.U32 R19, RZ, RZ, R2 ;  /* 0x000000ffff137224 */ /* 0x000fe200078e0002 */
[----:B------:R-:W-:Y:S01]  /*e720*/  ISETP.GE.U32.AND P0, PT, R2, UR6, PT ;  /* 0x0000000602007c0c */ /* 0x000fe2000bf06070 */
[----:B------:R-:W-:Y:S02]  /*e730*/  IMAD.IADD R22, R3, 0x1, R5 ;  /* 0x0000000103167824 */ /* 0x000fe400078e0205 */
[----:B------:R-:W-:-:S03]  /*e740*/  IMAD.MOV.U32 R2, RZ, RZ, -0x1 ;  /* 0xffffffffff027424 */ /* 0x000fc600078e00ff */
[----:B------:R0:W-:Y:S01]  /*e750*/  STL [R1+0x80], R22 ;  /* 0x0000801601007387 */ /* 0x0001e20000100800 */
[----:B------:R-:W-:-:S03]  /*e760*/  ISETP.GE.U32.AND.EX P0, PT, R22, UR7, PT, P0 ;  /* 0x0000000716007c0c */ /* 0x000fc6000bf06100 */
[----:B------:R0:W-:Y:S04]  /*e770*/  STL [R1+0x84], R19 ;  /* 0x0000841301007387 */ /* 0x0001e80000100800 */
[----:B------:R0:W-:Y:S06]  /*e780*/  STL [R1+0x88], R2 ;  /* 0x0000880201007387 */ /* 0x0001ec0000100800 */
[----:B------:R-:W-:Y:S05]  /*e790*/  @P0 BRA `(.L_x_297) ;  /* 0x00000004006c0947 */ /* 0x000fea0003800000 */
[----:B------:R-:W2:Y:S01]  /*e7a0*/  S2R R14, SR_CTAID.X ;  /* 0x00000000000e7919 */ /* 0x000ea20000002500 */
[----:B------:R-:W5:Y:S01]  /*e7b0*/  LDC.64 R8, c[0x0][0x628] ;  /* 0x00018a00ff087b82 */ /* 0x000f620000000a00 */
[----:B------:R-:W-:Y:S01]  /*e7c0*/  ULDC UR6, c[0x0][0x150] ;  /* 0x0000540000067ab9 */ /* 0x000fe20000000800 */
[----:B------:R-:W-:Y:S01]  /*e7d0*/  IMAD.MOV.U32 R6, RZ, RZ, R19 ;  /* 0x000000ffff067224 */ /* 0x000fe200078e0013 */
[----:B------:R-:W0:Y:S01]  /*e7e0*/  S2R R16, SR_CTAID.Y ;  /* 0x0000000000107919 */ /* 0x000e220000002600 */
[----:B------:R-:W-:-:S04]  /*e7f0*/  IMAD.MOV.U32 R7, RZ, RZ, R22 ;  /* 0x000000ffff077224 */ /* 0x000fc800078e0016 */
[----:B------:R-:W0:Y:S08]  /*e800*/  LDC R17, c[0x0][0x144] ;  /* 0x00005100ff117b82 */ /* 0x000e300000000800 */
[----:B------:R-:W0:Y:S08]  /*e810*/  LDC R10, c[0x0][0x630] ;  /* 0x00018c00ff0a7b82 */ /* 0x000e300000000800 */
[----:B------:R-:W0:Y:S01]  /*e820*/  LDC.64 R12, c[0x0][0x620] ;  /* 0x00018800ff0c7b82 */ /* 0x000e220000000a00 */
[----:B-----5:R-:W-:-:S04]  /*e830*/  ISETP.NE.U32.AND P0, PT, R8, RZ, PT ;  /* 0x000000ff0800720c */ /* 0x020fc80003f05070 */
[----:B------:R-:W-:Y:S02]  /*e840*/  ISETP.NE.AND.EX P0, PT, R9, RZ, PT, P0 ;  /* 0x000000ff0900720c */ /* 0x000fe40003f05300 */
[----:B--2---:R-:W-:-:S05]  /*e850*/  I2FP.F32.U32 R0, R14 ;  /* 0x0000000e00007245 */ /* 0x004fca0000201000 */
[----:B------:R-:W-:-:S04]  /*e860*/  FMUL R0, R0, UR6 ;  /* 0x0000000600007c20 */ /* 0x000fc80008400000 */
[----:B------:R2:W0:Y:S02]  /*e870*/  F2I.U32.TRUNC.NTZ R15, R0 ;  /* 0x00000000000f7305 */ /* 0x000424000020f000 */
[----:B------:R-:W-:Y:S05]  /*e880*/  @!P0 BRA `(.L_x_298) ;  /* 0x0000000000288947 */ /* 0x000fea0003800000 */
[----:B--2---:R-:W2:Y:S02]  /*e890*/  LDC R0, c[0x0][0x634] ;  /* 0x00018d00ff007b82 */ /* 0x004ea40000000800 */
[----:B--2---:R-:W-:-:S05]  /*e8a0*/  IADD3 R7, P0, R19, R0, RZ ;  /* 0x0000000013077210 */ /* 0x004fca0007f1e0ff */
[----:B------:R-:W-:-:S04]  /*e8b0*/  IMAD.X R11, RZ, RZ, R22, P0 ;  /* 0x000000ffff0b7224 */ /* 0x000fc800000e0616 */
[----:B0-----:R-:W-:-:S04]  /*e8c0*/  IMAD.WIDE.U32 R2, R11, R8, RZ ;  /* 0x000000080b027225 */ /* 0x001fc800078e00ff */
[----:B------:R-:W-:-:S04]  /*e8d0*/  IMAD.WIDE.U32 R4, P0, R7, R9, R2 ;  /* 0x0000000907047225 */ /* 0x000fc80007800002 */
[----:B------:R-:W-:-:S04]  /*e8e0*/  IMAD.WIDE.U32 R2, R7, R8, RZ ;  /* 0x0000000807027225 */ /* 0x000fc800078e00ff */
[----:B------:R-:W-:Y:S01]  /*e8f0*/  IMAD.X R7, RZ, RZ, RZ, P0 ;  /* 0x000000ffff077224 */ /* 0x000fe200000e06ff */
[----:B------:R-:W-:Y:S01]  /*e900*/  IADD3 RZ, P0, R3, R4, RZ ;  /* 0x0000000403ff7210 */ /* 0x000fe20007f1e0ff */
[----:B------:R-:W-:-:S04]  /*e910*/  IMAD.MOV.U32 R6, RZ, RZ, R5 ;  /* 0x000000ffff067224 */ /* 0x000fc800078e0005 */
[----:B------:R-:W-:-:S08]  /*e920*/  IMAD.WIDE.U32.X R6, R11, R9, R6, P0 ;  /* 0x000000090b067225 */ /* 0x000fd000000e0406 */
.L_x_298:
[-CC-:B0-----:R-:W-:Y:S01]  /*e930*/  SHF.R.U64 R24, R6, R10.reuse, R7.reuse ;  /* 0x0000000a06187219 */ /* 0x181fe20000001207 */
[----:B------:R-:W0:Y:S01]  /*e940*/  LDC.64 R20, c[0x0][0x640] ;  /* 0x00019000ff147b82 */ /* 0x000e220000000a00 */
[----:B--2---:R-:W-:Y:S01]  /*e950*/  SHF.R.U32.HI R0, RZ, R10, R7 ;  /* 0x0000000aff007219 */ /* 0x004fe20000011607 */
[----:B------:R-:W-:Y:S01]  /*e960*/  IMAD.MOV.U32 R2, RZ, RZ, R19 ;  /* 0x000000ffff027224 */ /* 0x000fe200078e0013 */
[----:B------:R-:W-:Y:S01]  /*e970*/  IADD3 R5, P0, RZ, -R24, RZ ;  /* 0x80000018ff057210 */ /* 0x000fe20007f1e0ff */
[----:B------:R-:W-:Y:S01]  /*e980*/  IMAD.MOV R15, RZ, RZ, -R15 ;  /* 0x000000ffff0f7224 */ /* 0x000fe200078e0a0f */
[----:B------:R-:W-:Y:S01]  /*e990*/  ULDC UR6, c[0x0][0x154] ;  /* 0x0000550000067ab9 */ /* 0x000fe20000000800 */
[----:B------:R-:W-:Y:S02]  /*e9a0*/  IMAD.MOV.U32 R7, RZ, RZ, 0x1 ;  /* 0x00000001ff077424 */ /* 0x000fe400078e00ff */
[----:B------:R-:W2:Y:S01]  /*e9b0*/  LDC R4, c[0x0][0x618] ;  /* 0x00018600ff047b82 */ /* 0x000ea20000000800 */
[----:B------:R-:W-:-:S02]  /*e9c0*/  IMAD.X R3, RZ, RZ, ~R0, P0 ;  /* 0x000000ffff037224 */ /* 0x000fc400000e0e00 */
[----:B------:R-:W-:Y:S02]  /*e9d0*/  IMAD R15, R17, R15, R14 ;  /* 0x0000000f110f7224 */ /* 0x000fe400078e020e */
[-C--:B------:R-:W-:Y:S02]  /*e9e0*/  IMAD R0, R3, R12.reuse, RZ ;  /* 0x0000000c03007224 */ /* 0x080fe400078e02ff */
[----:B------:R-:W-:Y:S01]  /*e9f0*/  IMAD.MOV.U32 R3, RZ, RZ, R22 ;  /* 0x000000ffff037224 */ /* 0x000fe200078e0016 */
[----:B------:R-:W5:Y:S01]  /*ea00*/  LDC R6, c[0x0][0x608] ;  /* 0x00018200ff067b82 */ /* 0x000f620000000800 */
[----:B------:R-:W-:-:S04]  /*ea10*/  IMAD.WIDE.U32 R2, R5, R12, R2 ;  /* 0x0000000c05027225 */ /* 0x000fc800078e0002 */
[----:B------:R-:W-:-:S03]  /*ea20*/  IMAD R5, R5, R13, R0 ;  /* 0x0000000d05057224 */ /* 0x000fc600078e0200 */
[----:B------:R-:W1:Y:S01]  /*ea30*/  LDC R18, c[0x0][0x658] ;  /* 0x00019600ff127b82 */ /* 0x000e620000000800 */
[----:B------:R-:W-:Y:S01]  /*ea40*/  I2FP.F32.U32 R0, R16 ;  /* 0x0000001000007245 */ /* 0x000fe20000201000 */
[----:B------:R-:W-:Y:S01]  /*ea50*/  IMAD.IADD R3, R3, 0x1, R5 ;  /* 0x0000000103037824 */ /* 0x000fe200078e0205 */
[----:B0-----:R-:W-:Y:S01]  /*ea60*/  ISETP.NE.U32.AND P0, PT, R20, RZ, PT ;  /* 0x000000ff1400720c */ /* 0x001fe20003f05070 */
[----:B------:R-:W-:Y:S02]  /*ea70*/  IMAD.MOV.U32 R5, RZ, RZ, -0x1 ;  /* 0xffffffffff057424 */ /* 0x000fe400078e00ff */
[----:B------:R-:W-:Y:S02]  /*ea80*/  FMUL R0, R0, UR6 ;  /* 0x0000000600007c20 */ /* 0x000fe40008400000 */
[----:B------:R-:W0:Y:S01]  /*ea90*/  LDC R13, c[0x0][0x148] ;  /* 0x00005200ff0d7b82 */ /* 0x000e220000000800 */
[----:B--2---:R-:W-:Y:S01]  /*eaa0*/  SHF.R.U64 R10, R2, R4, R3 ;  /* 0x00000004020a7219 */ /* 0x004fe20000001203 */
[----:B------:R2:W0:Y:S01]  /*eab0*/  F2I.U32.TRUNC.NTZ R12, R0 ;  /* 0x00000000000c7305 */ /* 0x000422000020f000 */
[----:B------:R-:W-:-:S02]  /*eac0*/  ISETP.NE.AND.EX P0, PT, R21, RZ, PT, P0 ;  /* 0x000000ff1500720c */ /* 0x000fc40003f05300 */
[----:B------:R-:W-:-:S03]  /*ead0*/  SHF.R.U32.HI R3, RZ, R4, R3 ;  /* 0x00000004ff037219 */ /* 0x000fc60000011603 */
[----:B------:R-:W0:Y:S01]  /*eae0*/  LDC R14, c[0x0][0x600] ;  /* 0x00018000ff0e7b82 */ /* 0x000e220000000800 */
[-CC-:B-----5:R-:W-:Y:S02]  /*eaf0*/  SHF.R.U64 R8, R10, R6.reuse, R3.reuse ;  /* 0x000000060a087219 */ /* 0x1a0fe40000001203 */
[----:B------:R-:W-:-:S05]  /*eb00*/  SHF.R.U32.HI R3, RZ, R6, R3 ;  /* 0x00000006ff037219 */ /* 0x000fca0000011603 */
[----:B------:R-:W0:Y:S01]  /*eb10*/  LDC R19, c[0x0][0x648] ;  /* 0x00019200ff137b82 */ /* 0x000e220000000800 */
[-CC-:B-1----:R-:W-:Y:S02]  /*eb20*/  SHF.R.U64 R11, R8, R18.reuse, R3.reuse ;  /* 0x00000012080b7219 */ /* 0x182fe40000001203 */
[-C--:B------:R-:W-:Y:S02]  /*eb30*/  SHF.L.U32 R5, R5, R18.reuse, RZ ;  /* 0x0000001205057219 */ /* 0x080fe400000006ff */
[-C--:B------:R-:W-:Y:S01]  /*eb40*/  SHF.R.U32.HI R3, RZ, R18.reuse, R3 ;  /* 0x00000012ff037219 */ /* 0x080fe20000011603 */
[----:B------:R-:W-:Y:S01]  /*eb50*/  IMAD.MOV.U32 R2, RZ, RZ, R11 ;  /* 0x000000ffff027224 */ /* 0x000fe200078e000b */
[----:B------:R-:W-:Y:S01]  /*eb60*/  SHF.L.U32 R34, R7, R18, RZ ;  /* 0x0000001207227219 */ /* 0x000fe200000006ff */
[----:B------:R-:W1:Y:S01]  /*eb70*/  LDC R22, c[0x0][0x638] ;  /* 0x00018e00ff167b82 */ /* 0x000e620000000800 */
[----:B------:R-:W-:-:S07]  /*eb80*/  LOP3.LUT R17, RZ, R5, RZ, 0x33, !PT ;  /* 0x00000005ff117212 */ /* 0x000fce00078e33ff */
[----:B------:R-:W0:Y:S01]  /*eb90*/  LDC R23, c[0x0][0x610] ;  /* 0x00018400ff177b82 */ /* 0x000e220000000800 */
[----:B--2---:R-:W-:Y:S05]  /*eba0*/  @!P0 BRA `(.L_x_299) ;  /* 0x0000000000288947 */ /* 0x004fea0003800000 */
[----:B------:R-:W2:Y:S02]  /*ebb0*/  LDC R0, c[0x0][0x64c] ;  /* 0x00019300ff007b82 */ /* 0x000ea40000000800 */
[----:B--2---:R-:W-:-:S05]  /*ebc0*/  IADD3 R7, P0, R11, R0, RZ ;  /* 0x000000000b077210 */ /* 0x004fca0007f1e0ff */
        /* <DEDUP_REMOVED lines=8> */
.L_x_299:
[----:B0-----:R-:W-:Y:S01]  /*ec50*/  SHF.R.U64 R0, R2, R19, R3 ;  /* 0x0000001302007219 */ /* 0x001fe20000001203 */
[----:B------:R-:W-:Y:S01]  /*ec60*/  VIADD R3, R14, 0xffffffff ;  /* 0xffffffff0e037836 */ /* 0x000fe20000000000 */
[----:B------:R-:W-:Y:S01]  /*ec70*/  LOP3.LUT R5, R8, R17, RZ, 0xc0, !PT ;  /* 0x0000001108057212 */ /* 0x000fe200078ec0ff */
[----:B------:R-:W-:Y:S01]  /*ec80*/  IMAD.MOV R12, RZ, RZ, -R12 ;  /* 0x000000ffff0c7224 */ /* 0x000fe200078e0a0c */
[----:B------:R-:W-:Y:S01]  /*ec90*/  R2UR UR23, R24 ;  /* 0x00000000181772ca */ /* 0x000fe200000e0000 */
[----:B------:R-:W-:Y:S01]  /*eca0*/  IMAD.MOV R2, RZ, RZ, -R0 ;  /* 0x000000ffff027224 */ /* 0x000fe200078e0a00 */
[----:B------:R-:W-:Y:S01]  /*ecb0*/  LOP3.LUT R3, R10, R3, RZ, 0xc0, !PT ;  /* 0x000000030a037212 */ /* 0x000fe200078ec0ff */
[----:B------:R-:W-:Y:S02]  /*ecc0*/  IMAD R34, R34, R0, R5 ;  /* 0x0000000022227224 */ /* 0x000fe400078e0205 */
[----:B------:R-:W-:Y:S02]  /*ecd0*/  @P2 IMAD R15, R13, R12, R16 ;  /* 0x0000000c0d0f2224 */ /* 0x000fe400078e0210 */
[----:B-1----:R-:W-:-:S02]  /*ece0*/  IMAD R0, R2, R22, R11 ;  /* 0x0000001602007224 */ /* 0x002fc400078e020b */
[----:B------:R-:W-:Y:S02]  /*ecf0*/  IMAD R34, R34, R23, R15 ;  /* 0x0000001722227224 */ /* 0x000fe400078e020f */
[----:B------:R-:W-:Y:S02]  /*ed00*/  IMAD R3, R0, R14, R3 ;  /* 0x0000000e00037224 */ /* 0x000fe400078e0203 */
[----:B------:R-:W-:-:S03]  /*ed10*/  IMAD.MOV.U32 R0, RZ, RZ, 0x1 ;  /* 0x00000001ff007424 */ /* 0x000fc600078e00ff */
[----:B------:R-:W-:Y:S02]  /*ed20*/  SEL R2, R3, R34, !P2 ;  /* 0x0000002203027207 */ /* 0x000fe40005000000 */
[----:B------:R-:W-:-:S03]  /*ed30*/  SEL R34, R34, R3, !P2 ;  /* 0x0000000322227207 */ /* 0x000fc60005000000 */
[----:B------:R2:W-:Y:S04]  /*ed40*/  STL [R1+0x88], R2 ;  /* 0x0000880201007387 */ /* 0x0005e80000100800 */
.L_x_297:
[----:B------:R0:W-:Y:S01]  /*ed50*/  STL [R1+0x8c], R34 ;  /* 0x00008c2201007387 */ /* 0x0001e20000100800 */
[----:B------:R-:W-:-:S13]  /*ed60*/  LOP3.LUT P0, RZ, R0, 0xff, RZ, 0xc0, !PT ;  /* 0x000000ff00ff7812 */ /* 0x000fda000780c0ff */
[----:B0-----:R-:W-:Y:S05]  /*ed70*/  @P0 BRA `(.L_x_300) ;  /* 0xffffff2400d80947 */ /* 0x001fea000383ffff */
[----:B------:R-:W-:Y:S05]  /*ed80*/  EXIT ;  /* 0x000000000000794d */ /* 0x000fea0003800000 */
.L_x_8:
[----:B------:R-:W2:Y:S01]  /*ed90*/  LDL R18, [R1+0x84] ;  /* 0x0000840001127983 */ /* 0x000ea20000100800 */
[----:B------:R-:W-:-:S03]  /*eda0*/  ULDC.64 UR4, c[0x0][0x650] ;  /* 0x0001940000047ab9 */ /* 0x000fc60000000a00 */
[----:B------:R-:W3:Y:S01]  /*edb0*/  LDL R22, [R1+0x80] ;  /* 0x0000800001167983 */ /* 0x000ee20000100800 */
[----:B------:R-:W-:Y:S01]  /*edc0*/  PRMT R4, RZ, 0x7610, R4 ;  /* 0x00007610ff047816 */ /* 0x000fe20000000004 */
[----:B------:R-:W-:Y:S02]  /*edd0*/  IMAD.MOV.U32 R5, RZ, RZ, -0x1 ;  /* 0xffffffffff057424 */ /* 0x000fe400078e00ff */
[----:B------:R-:W-:Y:S02]  /*ede0*/  IMAD.MOV.U32 R14, RZ, RZ, -0x1 ;  /* 0xffffffffff0e7424 */ /* 0x000fe400078e00ff */
[----:B------:R-:W-:Y:S01]  /*edf0*/  IMAD.MOV.U32 R6, RZ, RZ, -0x1 ;  /* 0xffffffffff067424 */ /* 0x000fe200078e00ff */
[----:B--2---:R-:W-:-:S04]  /*ee00*/  ISETP.GE.U32.AND P0, PT, R18, UR4, PT ;  /* 0x0000000412007c0c */ /* 0x004fc8000bf06070 */
[----:B---3--:R-:W-:-:S13]  /*ee10*/  ISETP.GE.U32.AND.EX P0, PT, R22, UR5, PT, P0 ;  /* 0x0000000516007c0c */ /* 0x008fda000bf06100 */
[----:B------:R-:W-:Y:S05]  /*ee20*/  @P0 BRA `(.L_x_301) ;  /* 0x00000004002c0947 */ /* 0x000fea0003800000 */
        /* <DEDUP_REMOVED lines=18> */
.L_x_302:
[----:B------:R-:W1:Y:S01]  /*ef50*/  LDC.64 R20, c[0x0][0x640] ;  /* 0x00019000ff147b82 */ /* 0x000e620000000a00 */
[-CC-:B------:R-:W-:Y:S01]  /*ef60*/  SHF.R.U64 R15, R8, R10.reuse, R9.reuse ;  /* 0x0000000a080f7219 */ /* 0x180fe20000001209 */
[----:B------:R-:W-:Y:S01]  /*ef70*/  IMAD.MOV.U32 R24, RZ, RZ, 0x1 ;  /* 0x00000001ff187424 */ /* 0x000fe200078e00ff */
[----:B------:R-:W-:Y:S02]  /*ef80*/  SHF.R.U32.HI R4, RZ, R10, R9 ;  /* 0x0000000aff047219 */ /* 0x000fe40000011609 */
[----:B------:R-:W-:-:S03]  /*ef90*/  IADD3 R7, P0, RZ, -R15, RZ ;  /* 0x8000000fff077210 */ /* 0x000fc60007f1e0ff */
[----:B------:R-:W2:Y:S02]  /*efa0*/  LDC R8, c[0x0][0x618] ;  /* 0x00018600ff087b82 */ /* 0x000ea40000000800 */
[----:B------:R-:W-:Y:S02]  /*efb0*/  IMAD.X R5, RZ, RZ, ~R4, P0 ;  /* 0x000000ffff057224 */ /* 0x000fe400000e0e04 */
[----:B------:R-:W-:Y:S02]  /*efc0*/  IMAD.MOV.U32 R4, RZ, RZ, R18 ;  /* 0x000000ffff047224 */ /* 0x000fe400078e0012 */
[-C--:B------:R-:W-:Y:S02]  /*efd0*/  IMAD R6, R5, R16.reuse, RZ ;  /* 0x0000001005067224 */ /* 0x080fe400078e02ff */
[----:B------:R-:W3:Y:S01]  /*efe0*/  LDC R14, c[0x0][0x608] ;  /* 0x00018200ff0e7b82 */ /* 0x000ee20000000800 */
[----:B------:R-:W-:Y:S02]  /*eff0*/  IMAD.MOV.U32 R5, RZ, RZ, R22 ;  /* 0x000000ffff057224 */ /* 0x000fe400078e0016 */
[----:B------:R-:W-:-:S05]  /*f000*/  IMAD.WIDE.U32 R4, R7, R16, R4 ;  /* 0x0000001007047225 */ /* 0x000fca00078e0004 */
[----:B0-----:R-:W0:Y:S01]  /*f010*/  LDC R19, c[0x0][0x658] ;  /* 0x00019600ff137b82 */ /* 0x001e220000000800 */
[----:B------:R-:W-:Y:S01]  /*f020*/  IMAD R7, R7, R17, R6 ;  /* 0x0000001107077224 */ /* 0x000fe200078e0206 */
[----:B-1----:R-:W-:Y:S01]  /*f030*/  ISETP.NE.U32.AND P0, PT, R20, RZ, PT ;  /* 0x000000ff1400720c */ /* 0x002fe20003f05070 */
[----:B------:R-:W-:Y:S02]  /*f040*/  IMAD.MOV.U32 R6, RZ, RZ, -0x1 ;  /* 0xffffffffff067424 */ /* 0x000fe400078e00ff */
[----:B------:R-:W-:Y:S01]  /*f050*/  IMAD.IADD R5, R5, 0x1, R7 ;  /* 0x0000000105057824 */ /* 0x000fe200078e0207 */
[----:B------:R-:W-:Y:S02]  /*f060*/  ISETP.NE.AND.EX P0, PT, R21, RZ, PT, P0 ;  /* 0x000000ff1500720c */ /* 0x000fe40003f05300 */
[----:B------:R-:W1:Y:S02]  /*f070*/  LDC R16, c[0x0][0x600] ;  /* 0x00018000ff107b82 */ /* 0x000e640000000800 */
[----:B--2---:R-:W-:-:S02]  /*f080*/  SHF.R.U64 R10, R4, R8, R5 ;  /* 0x00000008040a7219 */ /* 0x004fc40000001205 */
[----:B------:R-:W-:-:S04]  /*f090*/  SHF.R.U32.HI R5, RZ, R8, R5 ;  /* 0x00000008ff057219 */ /* 0x000fc80000011605 */
[----:B------:R-:W2:Y:S01]  /*f0a0*/  LDC R18, c[0x0][0x648] ;  /* 0x00019200ff127b82 */ /* 0x000ea20000000800 */
[-CC-:B---3--:R-:W-:Y:S02]  /*f0b0*/  SHF.R.U64 R17, R10, R14.reuse, R5.reuse ;  /* 0x0000000e0a117219 */ /* 0x188fe40000001205 */
[----:B------:R-:W-:-:S05]  /*f0c0*/  SHF.R.U32.HI R4, RZ, R14, R5 ;  /* 0x0000000eff047219 */ /* 0x000fca0000011605 */
[----:B------:R-:W3:Y:S01]  /*f0d0*/  LDC R22, c[0x0][0x638] ;  /* 0x00018e00ff167b82 */ /* 0x000ee20000000800 */
[-CC-:B0-----:R-:W-:Y:S02]  /*f0e0*/  SHF.R.U64 R14, R17, R19.reuse, R4.reuse ;  /* 0x00000013110e7219 */ /* 0x181fe40000001204 */
[-C--:B------:R-:W-:Y:S02]  /*f0f0*/  SHF.L.U32 R6, R6, R19.reuse, RZ ;  /* 0x0000001306067219 */ /* 0x080fe400000006ff */
[----:B------:R-:W-:Y:S01]  /*f100*/  SHF.R.U32.HI R5, RZ, R19, R4 ;  /* 0x00000013ff057219 */ /* 0x000fe20000011604 */
[----:B------:R-:W-:Y:S01]  /*f110*/  IMAD.MOV.U32 R4, RZ, RZ, R14 ;  /* 0x000000ffff047224 */ /* 0x000fe200078e000e */
[----:B------:R-:W-:Y:S01]  /*f120*/  LOP3.LUT R26, RZ, R6, RZ, 0x33, !PT ;  /* 0x00000006ff1a7212 */ /* 0x000fe200078e33ff */
[----:B------:R-:W0:Y:S01]  /*f130*/  LDC R23, c[0x0][0x610] ;  /* 0x00018400ff177b82 */ /* 0x000e220000000800 */
[----:B------:R-:W-:Y:S05]  /*f140*/  @!P0 BRA `(.L_x_303) ;  /* 0x0000000000288947 */ /* 0x000fea0003800000 */
        /* <DEDUP_REMOVED lines=10> */
.L_x_303:
[----:B--2---:R-:W-:Y:S01]  /*f1f0*/  SHF.R.U64 R4, R4, R18, R5 ;  /* 0x0000001204047219 */ /* 0x004fe20000001205 */
[----:B-1----:R-:W-:Y:S01]  /*f200*/  VIADD R7, R16, 0xffffffff ;  /* 0xffffffff10077836 */ /* 0x002fe20000000000 */
[----:B------:R-:W-:Y:S01]  /*f210*/  SHF.L.U32 R24, R24, R19, RZ ;  /* 0x0000001318187219 */ /* 0x000fe200000006ff */
[----:B------:R-:W-:Y:S01]  /*f220*/  @P2 IMAD R0, R11, R12, R2 ;  /* 0x0000000c0b002224 */ /* 0x000fe200078e0202 */
[----:B------:R-:W-:Y:S01]  /*f230*/  LOP3.LUT R3, R17, R26, RZ, 0xc0, !PT ;  /* 0x0000001a11037212 */ /* 0x000fe200078ec0ff */
[----:B------:R-:W-:Y:S01]  /*f240*/  IMAD.MOV R5, RZ, RZ, -R4 ;  /* 0x000000ffff057224 */ /* 0x000fe200078e0a04 */
[----:B------:R-:W-:Y:S01]  /*f250*/  LOP3.LUT R7, R10, R7, RZ, 0xc0, !PT ;  /* 0x000000070a077212 */ /* 0x000fe200078ec0ff */
[----:B------:R-:W-:Y:S02]  /*f260*/  IMAD.MOV.U32 R6, RZ, RZ, R15 ;  /* 0x000000ffff067224 */ /* 0x000fe400078e000f */
[----:B------:R-:W-:Y:S02]  /*f270*/  IMAD R3, R24, R4, R3 ;  /* 0x0000000418037224 */ /* 0x000fe400078e0203 */
[----:B---3--:R-:W-:-:S02]  /*f280*/  IMAD R2, R5, R22, R14 ;  /* 0x0000001605027224 */ /* 0x008fc400078e020e */
[----:B0-----:R-:W-:Y:S02]  /*f290*/  IMAD R0, R3, R23, R0 ;  /* 0x0000001703007224 */ /* 0x001fe400078e0200 */
[----:B------:R-:W-:Y:S02]  /*f2a0*/  IMAD R5, R2, R16, R7 ;  /* 0x0000001002057224 */ /* 0x000fe400078e0207 */
[----:B------:R-:W-:-:S03]  /*f2b0*/  IMAD.MOV.U32 R4, RZ, RZ, 0x1 ;  /* 0x00000001ff047424 */ /* 0x000fc600078e00ff */
[----:B------:R-:W-:Y:S02]  /*f2c0*/  SEL R14, R5, R0, !P2 ;  /* 0x00000000050e7207 */ /* 0x000fe40005000000 */
[----:B------:R-:W-:-:S07]  /*f2d0*/  SEL R5, R0, R5, !P2 ;  /* 0x0000000500057207 */ /* 0x000fce0005000000 */
.L_x_301:
[----:B------:R-:W-:-:S08]  /*f2e0*/  NOP ;  /* 0x0000000000007918 */ /* 0x000fd00000000000 */
[----:B0-----:R-:W0:-:S00]  /*f2f0*/  USETMAXREG.DEALLOC.CTAPOOL 0x28 ;  /* 0x00000028000079c8 */ /* 0x001e0000080e0500 */
[----:B------:R-:W-:-:S13]  /*f300*/  ISETP.NE.AND P0, PT, RZ, UR8, PT ;  /* 0x00000008ff007c0c */ /* 0x000fda000bf05270 */
[----:B------:R-:W-:Y:S05]  /*f310*/  @P0 EXIT ;  /* 0x000000000000094d */ /* 0x000fea0003800000 */
[----:B0-----:R-:W-:Y:S01]  /*f320*/  LOP3.LUT P0, RZ, R4, 0xff, RZ, 0xc0, !PT ;  /* 0x000000ff04ff7812 */ /* 0x001fe2000780c0ff */
[----:B------:R-:W-:Y:S02]  /*f330*/  IMAD.MOV.U32 R0, RZ, RZ, 0x1 ;  /* 0x00000001ff007424 */ /* 0x000fe400078e00ff */
[----:B------:R-:W-:-:S10]  /*f340*/  IMAD.MOV.U32 R10, RZ, RZ, RZ ;  /* 0x000000ffff0a7224 */ /* 0x000fd400078e00ff */
[----:B------:R-:W-:Y:S05]  /*f350*/  @!P0 BRA `(.L_x_304) ;  /* 0x0000000c00608947 */ /* 0x000fea0003800000 */
[----:B------:R-:W0:Y:S01]  /*f360*/  S2R R8, SR_CgaCtaId ;  /* 0x0000000000087919 */ /* 0x000e220000008800 */
[----:B------:R-:W-:Y:S01]  /*f370*/  ULDC UR4, c[0x0][0x28c] ;  /* 0x0000a30000047ab9 */ /* 0x000fe20000000800 */
[----:B------:R-:W-:Y:S01]  /*f380*/  ULDC UR6, c[0x0][0x658] ;  /* 0x0001960000067ab9 */ /* 0x000fe20000000800 */
[----:B------:R-:W-:Y:S01]  /*f390*/  UIADD3 UR10, UR4, 0x1f, URZ ;  /* 0x0000001f040a7890 */ /* 0x000fe2000fffe03f */
[----:B------:R-:W-:Y:S01]  /*f3a0*/  BSSY B0, `(.L_x_304) ;  /* 0x00000d3000007945 */ /* 0x000fe20003800000 */
[----:B------:R-:W-:Y:S01]  /*f3b0*/  UMOV UR7, 0xffffffff ;  /* 0xffffffff00077882 */ /* 0x000fe20000000000 */
[----:B------:R-:W-:Y:S01]  /*f3c0*/  ULDC UR5, c[0x0][0x600] ;  /* 0x0001800000057ab9 */ /* 0x000fe20000000800 */
[----:B------:R-:W-:Y:S01]  /*f3d0*/  UMOV UR9, 0x1 ;  /* 0x0000000100097882 */ /* 0x000fe20000000000 */
[----:B------:R-:W-:Y:S01]  /*f3e0*/  USHF.L.U32 UR7, UR7, UR6, URZ ;  /* 0x0000000607077299 */ /* 0x000fe2000800063f */
[----:B------:R-:W-:Y:S01]  /*f3f0*/  IMAD.MOV.U32 R12, RZ, RZ, 0x1 ;  /* 0x00000001ff0c7424 */ /* 0x000fe200078e00ff */
[----:B------:R-:W-:Y:S01]  /*f400*/  UIADD3 UR4, UR5, -0x1, URZ ;  /* 0xffffffff05047890 */ /* 0x000fe2000fffe03f */
[----:B------:R-:W-:Y:S01]  /*f410*/  IMAD.MOV.U32 R0, RZ, RZ, 0x1 ;  /* 0x00000001ff007424 */ /* 0x000fe200078e00ff */
[----:B------:R-:W-:Y:S01]  /*f420*/  USHF.R.S32.HI UR11, URZ, 0x1f, UR10 ;  /* 0x0000001f3f0b7899 */ /* 0x000fe2000801140a */
[----:B------:R-:W-:Y:S01]  /*f430*/  IMAD.MOV.U32 R10, RZ, RZ, RZ ;  /* 0x000000ffff0a7224 */ /* 0x000fe200078e00ff */
[----:B------:R-:W-:Y:S01]  /*f440*/  ULDC UR8, c[0x0][0xc] ;  /* 0x0000030000087ab9 */ /* 0x000fe20000000800 */
[----:B------:R-:W-:-:S02]  /*f450*/  USHF.L.U32 UR5, UR9, UR6, URZ ;  /* 0x0000000609057299 */ /* 0x000fc4000800063f */
[----:B------:R-:W-:Y:S01]  /*f460*/  ULEA.HI UR11, UR11, UR10, URZ, 0x5 ;  /* 0x0000000a0b0b7291 */ /* 0x000fe2000f8f283f */
[----:B------:R-:W-:Y:S01]  /*f470*/  ULDC UR9, c[0x0][0x10] ;  /* 0x0000040000097ab9 */ /* 0x000fe20000000800 */
[----:B------:R-:W-:Y:S02]  /*f480*/  ULOP3.LUT UR6, URZ, UR7, URZ, 0x33, !UPT ;  /* 0x000000073f067292 */ /* 0x000fe4000f8e333f */
[----:B------:R-:W-:Y:S01]  /*f490*/  UIMAD.WIDE.U32 UR8, UR8, UR9, URZ ;  /* 0x00000009080872a5 */ /* 0x000fe2000f8e003f */
[----:B------:R-:W-:Y:S01]  /*f4a0*/  ULDC UR7, c[0x0][0x14] ;  /* 0x0000050000077ab9 */ /* 0x000fe20000000800 */
[----:B------:R-:W-:Y:S02]  /*f4b0*/  USHF.R.S32.HI UR20, URZ, 0x5, UR11 ;  /* 0x000000053f147899 */ /* 0x000fe4000801140b */
[----:B------:R-:W-:Y:S02]  /*f4c0*/  UIMAD.WIDE.U32 UR22, UR8, UR7, URZ ;  /* 0x00000007081672a5 */ /* 0x000fe4000f8e003f */
[----:B------:R-:W-:-:S02]  /*f4d0*/  UIMAD UR18, UR9, UR7, URZ ;  /* 0x00000007091272a4 */ /* 0x000fc4000f8e023f */
[----:B------:R-:W-:Y:S01]  /*f4e0*/  ULOP3.LUT UR26, UR13, 0x2, URZ, 0xfc, !UPT ;  /* 0x000000020d1a7892 */ /* 0x000fe2000f8efc3f */
[C---:B0-----:R-:W-:Y:S01]  /*f4f0*/  IMAD.SHL.U32 R9, R8.reuse, 0x80, RZ ;  /* 0x0000008008097824 */ /* 0x041fe200078e00ff */
[----:B------:R-:W-:Y:S01]  /*f500*/  UIADD3 UR18, UR23, UR18, URZ ;  /* 0x0000001217127290 */ /* 0x000fe2000fffe03f */
[----:B------:R-:W-:Y:S01]  /*f510*/  IMAD.SHL.U32 R8, R8, 0x1000, RZ ;  /* 0x0000100008087824 */ /* 0x000fe200078e00ff */
[----:B------:R-:W-:Y:S02]  /*f520*/  UIADD3 UR27, UR20, 0x1, URZ ;  /* 0x00000001141b7890 */ /* 0x000fe4000fffe03f */
[----:B------:R-:W-:Y:S01]  /*f530*/  LOP3.LUT R9, R9, 0x80, RZ, 0xc0, !PT ;  /* 0x0000008009097812 */ /* 0x000fe200078ec0ff */
[----:B------:R-:W-:Y:S01]  /*f540*/  ULDC.64 UR24, c[0x0][0x198] ;  /* 0x0000660000187ab9 */ /* 0x000fe20000000a00 */
[----:B------:R-:W-:-:S08]  /*f550*/  LOP3.LUT R8, R8, 0x1000, RZ, 0xc0, !PT ;  /* 0x0000100008087812 */ /* 0x000fd000078ec0ff */
.L_x_315:
[----:B------:R-:W-:-:S03]  /*f560*/  UMOV UR7, 0xffffffff ;  /* 0xffffffff00077882 */ /* 0x000fc60000000000 */
[----:B------:R-:W-:Y:S05]  /*f570*/  BRA.DIV UR7, `(.L_x_305) ;  /* 0x0000001607cc7947 */ /* 0x000fea000b800000 */
[----:B------:R-:W-:-:S13]  /*f580*/  ELECT P0, URZ, PT ;  /* 0x00000000003f782f */ /* 0x000fda0003800000 */
.L_x_340:
[----:B------:R-:W0:Y:S01]  /*f590*/  LDC R2, c[0x0][0x28c] ;  /* 0x0000a300ff027b82 */ /* 0x000e220000000800 */
[----:B------:R-:W-:Y:S01]  /*f5a0*/  BSSY B1, `(.L_x_306) ;  /* 0x000003a000017945 */ /* 0x000fe20003800000 */
[----:B0-----:R-:W-:-:S13]  /*f5b0*/  ISETP.LT.OR P0, PT, R2, 0x1, !P0 ;  /* 0x000000010200780c */ /* 0x001fda0004701670 */
[----:B------:R-:W-:Y:S05]  /*f5c0*/  @P0 BRA `(.L_x_307) ;  /* 0x0000000000dc0947 */ /* 0x000fea0003800000 */
[----:B------:R-:W-:Y:S02]  /*f5d0*/  IMAD R14, R14, 0x100, R9 ;  /* 0x000001000e0e7824 */ /* 0x000fe400078e0209 */
[----:B------:R-:W-:Y:S02]  /*f5e0*/  IMAD.SHL.U32 R7, R5, 0x80, RZ ;  /* 0x0000008005077824 */ /* 0x000fe400078e00ff */
[----:B------:R-:W-:Y:S02]  /*f5f0*/  IMAD.MOV.U32 R13, RZ, RZ, RZ ;  /* 0x000000ffff0d7224 */ /* 0x000fe400078e00ff */
[----:B------:R-:W-:Y:S02]  /*f600*/  IMAD.U32 R15, RZ, RZ, UR27 ;  /* 0x0000001bff0f7e24 */ /* 0x000fe4000f8e00ff */
[----:B------:R-:W-:Y:S02]  /*f610*/  IMAD.MOV.U32 R2, RZ, RZ, R0 ;  /* 0x000000ffff027224 */ /* 0x000fe400078e0000 */
[----:B------:R-:W-:-:S07]  /*f620*/  IMAD.MOV.U32 R3, RZ, RZ, R10 ;  /* 0x000000ffff037224 */ /* 0x000fce00078e000a */
.L_x_310:
[----:B------:R-:W0:Y:S01]  /*f630*/  S2R R5, SR_CgaCtaId ;  /* 0x0000000000057919 */ /* 0x000e220000008800 */
[----:B------:R-:W-:Y:S01]  /*f640*/  MOV R4, 0x400 ;  /* 0x0000040000047802 */ /* 0x000fe20000000f00 */
[----:B------:R-:W1:Y:S03]  /*f650*/  S2R R17, SR_TID.X ;  /* 0x0000000000117919 */ /* 0x000e660000002100 */
[----:B0-----:R-:W-:Y:S02]  /*f660*/  LEA R16, R5, R4, 0x18 ;  /* 0x0000000405107211 */ /* 0x001fe400078ec0ff */
[----:B------:R-:W-:Y:S02]  /*f670*/  SHF.L.U32 R4, R2, 0x1f, RZ ;  /* 0x0000001f02047819 */ /* 0x000fe400000006ff */
[----:B-1----:R-:W-:Y:S01]  /*f680*/  LOP3.LUT P1, RZ, R17, 0x7f, RZ, 0xc0, !PT ;  /* 0x0000007f11ff7812 */ /* 0x002fe2000782c0ff */
[----:B------:R-:W-:-:S04]  /*f690*/  IMAD R11, R3, 0x8, R16 ;  /* 0x00000008030b7824 */ /* 0x000fc800078e0210 */
[----:B------:R-:W0:Y:S08]  /*f6a0*/  SYNCS.PHASECHK.TRANS64.TRYWAIT P0, [R11+URZ+0x90], R4 ;  /* 0x000090040b0075a7 */ /* 0x000e30000800017f */
[----:B------:R-:W1:Y:S01]  /*f6b0*/  @!P1 LDC R5, c[0x0][0x500] ;  /* 0x00014000ff059b82 */ /* 0x000e620000000800 */
[----:B0-----:R-:W-:Y:S05]  /*f6c0*/  @!P0 BRA `(.L_x_308) ;  /* 0x0000001400988947 */ /* 0x001fea0003800000 */
.L_x_341:
[----:B------:R-:W-:Y:S01]  /*f6d0*/  UPRMT UR7, UR26, 0x9910, URZ ;  /* 0x000099101a077896 */ /* 0x000fe2000800003f */
[----:B-1----:R1:W-:Y:S03]  /*f6e0*/  @!P1 SYNCS.ARRIVE.TRANS64 RZ, [R11+URZ], R5 ;  /* 0x000000050bff99a7 */ /* 0x0023e6000800003f */
[----:B------:R-:W-:-:S06]  /*f6f0*/  UISETP.NE.AND UP0, UPT, UR7, 0x2, UPT ;  /* 0x000000020700788c */ /* 0x000fcc000bf05270 */
[----:B------:R-:W-:-:S13]  /*f700*/  PLOP3.LUT P0, PT, PT, PT, UP0, 0x80, 0x0 ;  /* 0x000000000000781c */ /* 0x000fda0003f0f008 */
[----:B-1----:R-:W-:Y:S05]  /*f710*/  @P0 BRA `(.L_x_309) ;  /* 0x0000000000040947 */ /* 0x002fea0003800000 */
[----:B------:R-:W-:Y:S01]  /*f720*/  BPT.TRAP 0x1 ;  /* 0x000000040000795c */ /* 0x000fe20000300000 */
.L_x_309:
[C---:B0-----:R-:W-:Y:S01]  /*f730*/  IMAD R4, R3.reuse, 0x1000, R16 ;  /* 0x0000100003047824 */ /* 0x041fe200078e0210 */
[----:B------:R-:W-:Y:S01]  /*f740*/  R2UR UR19, R16 ;  /* 0x00000000101372ca */ /* 0x000fe200000e0000 */
[----:B------:R-:W-:Y:S01]  /*f750*/  IMAD R5, R3, 0x2000, R8 ;  /* 0x0000200003057824 */ /* 0x000fe200078e0208 */
[----:B------:R-:W-:Y:S01]  /*f760*/  R2UR UR9, R11 ;  /* 0x000000000b0972ca */ /* 0x000fe200000e0000 */
[----:B------:R-:W-:Y:S01]  /*f770*/  VIADD R15, R15, 0xffffffff ;  /* 0xffffffff0f0f7836 */ /* 0x000fe20000000000 */
[----:B------:R-:W-:Y:S01]  /*f780*/  R2UR UR7, R4 ;  /* 0x00000000040772ca */ /* 0x000fe200000e0000 */
[----:B------:R-:W-:Y:S01]  /*f790*/  UIADD3 UR14, UP0, UR24, 0xf0, URZ ;  /* 0x000000f0180e7890 */ /* 0x000fe2000ff1e03f */
[----:B------:R-:W-:Y:S01]  /*f7a0*/  R2UR UR8, R5 ;  /* 0x00000000050872ca */ /* 0x000fe200000e0000 */
[----:B------:R-:W-:Y:S01]  /*f7b0*/  UIADD3 UR28, UP1, UR24, 0x1f0, URZ ;  /* 0x000001f0181c7890 */ /* 0x000fe2000ff3e03f */
[----:B------:R-:W-:Y:S01]  /*f7c0*/  R2UR UR11, R7 ;  /* 0x00000000070b72ca */ /* 0x000fe200000e0000 */
[----:B------:R-:W-:Y:S01]  /*f7d0*/  UIADD3.X UR15, URZ, UR25, URZ, UP0, !UPT ;  /* 0x000000193f0f7290 */ /* 0x000fe200087fe43f */
[----:B------:R-:W-:Y:S01]  /*f7e0*/  R2UR UR10, R13 ;  /* 0x000000000d0a72ca */ /* 0x000fe200000e0000 */
[----:B------:R-:W-:Y:S01]  /*f7f0*/  VIADD R3, R3, 0x1 ;  /* 0x0000000103037836 */ /* 0x000fe20000000000 */
[----:B------:R-:W-:Y:S01]  /*f800*/  R2UR UR12, R6 ;  /* 0x00000000060c72ca */ /* 0x000fe200000e0000 */
[----:B------:R-:W-:Y:S01]  /*f810*/  UIADD3.X UR29, URZ, UR25, URZ, UP1, !UPT ;  /* 0x000000193f1d7290 */ /* 0x000fe20008ffe43f */
[----:B------:R-:W-:Y:S01]  /*f820*/  R2UR UR21, R14 ;  /* 0x000000000e1572ca */ /* 0x000fe200000e0000 */
[----:B------:R-:W-:Y:S01]  /*f830*/  UMOV UR16, 0x0 ;  /* 0x0000000000107882 */ /* 0x000fe20000000000 */
[----:B------:R-:W-:Y:S01]  /*f840*/  ISETP.GT.AND P1, PT, R15, 0x1, PT ;  /* 0x000000010f00780c */ /* 0x000fe20003f24270 */
[----:B------:R-:W-:Y:S01]  /*f850*/  UIADD3 UR7, UR7, 0x200, URZ ;  /* 0x0000020007077890 */ /* 0x000fe2000fffe03f */
[----:B------:R-:W-:Y:S01]  /*f860*/  ISETP.NE.AND P0, PT, R3, 0x12, PT ;  /* 0x000000120300780c */ /* 0x000fe20003f05270 */
[----:B------:R-:W-:Y:S01]  /*f870*/  UIADD3 UR19, UR19, 0x12200, UR8 ;  /* 0x0001220013137890 */ /* 0x000fe2000fffe008 */
[----:B------:R-:W-:Y:S01]  /*f880*/  VIADD R13, R13, 0x20 ;  /* 0x000000200d0d7836 */ /* 0x000fe20000000000 */
[----:B------:R-:W-:Y:S01]  /*f890*/  UMOV UR17, 0x10000000 ;  /* 0x1000000000117882 */ /* 0x000fe20000000000 */
[----:B------:R-:W-:Y:S01]  /*f8a0*/  UMOV UR30, 0x30000 ;  /* 0x00030000001e7882 */ /* 0x000fe20000000000 */
[----:B------:R-:W-:Y:S01]  /*f8b0*/  SEL R5, RZ, 0x1, P0 ;  /* 0x00000001ff057807 */ /* 0x000fe20000000000 */
[----:B------:R-:W-:Y:S01]  /*f8c0*/  UMOV UR8, UR7 ;  /* 0x0000000700087c82 */ /* 0x000fe20008000000 */
[----:B------:R-:W-:Y:S01]  /*f8d0*/  SEL R3, R3, RZ, P0 ;  /* 0x000000ff03037207 */ /* 0x000fe20000000000 */
[----:B------:R0:W-:Y:S01]  /*f8e0*/  UTMALDG.3D [UR8], [UR14], desc[UR16] ;  /* 0x000010080e0075b4 */ /* 0x0001e20008011000 */
[----:B------:R-:W-:Y:S01]  /*f8f0*/  LOP3.LUT R2, R2, R5, RZ, 0x3c, !PT ;  /* 0x0000000502027212 */ /* 0x000fe200078e3cff */
[----:B0-----:R-:W-:Y:S01]  /*f900*/  UMOV UR11, UR21 ;  /* 0x00000015000b7c82 */ /* 0x001fe20008000000 */
[----:B------:R-:W-:-:S02]  /*f910*/  UMOV UR8, UR19 ;  /* 0x0000001300087c82 */ /* 0x000fc40008000000 */
[----:B------:R0:W-:Y:S02]  /*f920*/  UTMALDG.3D.MULTICAST [UR8], [UR28], UR30, desc[UR16] ;  /* 0x000010081c0073b4 */ /* 0x0001e4000801181e */
[----:B0-----:R-:W-:Y:S05]  /*f930*/  @P1 BRA `(.L_x_310) ;  /* 0xfffffffc003c1947 */ /* 0x001fea000383ffff */
.L_x_307:
[----:B------:R-:W-:Y:S05]  /*f940*/  BSYNC B1 ;  /* 0x0000000000017941 */ /* 0x000fea0003800000 */
.L_x_306:
[----:B------:R-:W2:Y:S01]  /*f950*/  LDL.LU R17, [R1+0x80] ;  /* 0x0000800001117983 */ /* 0x000ea20000300800 */
[----:B------:R-:W-:Y:S01]  /*f960*/  LOP3.LUT P1, RZ, R12, 0xff, RZ, 0xc0, !PT ;  /* 0x000000ff0cff7812 */ /* 0x000fe2000782c0ff */
[----:B------:R-:W-:Y:S01]  /*f970*/  VIADD R10, R10, UR20 ;  /* 0x000000140a0a7c36 */ /* 0x000fe20008000000 */
[----:B------:R-:W-:Y:S01]  /*f980*/  ULDC.64 UR8, c[0x0][0x650] ;  /* 0x0001940000087ab9 */ /* 0x000fe20000000a00 */
[----:B------:R-:W3:Y:S01]  /*f990*/  LDL.LU R16, [R1+0x84] ;  /* 0x0000840001107983 */ /* 0x000ee20000300800 */
[----:B------:R-:W-:Y:S01]  /*f9a0*/  IMAD.U32 R5, RZ, RZ, UR20 ;  /* 0x00000014ff057e24 */ /* 0x000fe2000f8e00ff */
[----:B------:R-:W-:Y:S01]  /*f9b0*/  UISETP.GE.U32.AND UP0, UPT, UR20, 0x12, UPT ;  /* 0x000000121400788c */ /* 0x000fe2000bf06070 */
[----:B------:R-:W-:Y:S01]  /*f9c0*/  ISETP.GT.U32.AND P0, PT, R10, 0x11, PT ;  /* 0x000000110a00780c */ /* 0x000fe20003f04070 */
[----:B------:R-:W-:Y:S01]  /*f9d0*/  BSSY B1, `(.L_x_311) ;  /* 0x000006d000017945 */ /* 0x000fe20003800000 */
[----:B------:R-:W-:Y:S01]  /*f9e0*/  IMAD.MOV.U32 R14, RZ, RZ, -0x1 ;  /* 0xffffffffff0e7424 */ /* 0x000fe200078e00ff */
[----:B------:R-:W-:Y:S01]  /*f9f0*/  PRMT R12, RZ, 0x7610, R12 ;  /* 0x00007610ff0c7816 */ /* 0x000fe2000000000c */
[----:B------:R-:W-:Y:S01]  /*fa00*/  IMAD.MOV.U32 R6, RZ, RZ, -0x1 ;  /* 0xffffffffff067424 */ /* 0x000fe200078e00ff */
[----:B------:R-:W-:-:S02]  /*fa10*/  ISETP.LT.U32.AND P0, PT, R5, 0x12, P0 ;  /* 0x000000120500780c */ /* 0x000fc40000701070 */
[----:B------:R-:W0:Y:S01]  /*fa20*/  @P1 S2R R3, SR_CgaCtaId ;  /* 0x0000000000031919 */ /* 0x000e220000008800 */
[----:B------:R-:W-:Y:S02]  /*fa30*/  @P1 MOV R2, 0x400 ;  /* 0x0000040000021802 */ /* 0x000fe40000000f00 */
[----:B------:R-:W-:Y:S02]  /*fa40*/  PLOP3.LUT P3, PT, PT, PT, UP0, 0x80, 0x0 ;  /* 0x000000000000781c */ /* 0x000fe40003f6f008 */
[----:B0-----:R-:W-:Y:S01]  /*fa50*/  @P1 LEA R4, R3, R2, 0x18 ;  /* 0x0000000203041211 */ /* 0x001fe200078ec0ff */
[----:B------:R-:W-:-:S03]  /*fa60*/  IMAD.WIDE.U32 R2, R10, 0x38e38e39, RZ ;  /* 0x38e38e390a027825 */ /* 0x000fc600078e00ff */
[----:B------:R0:W-:Y:S02]  /*fa70*/  @P1 SYNCS.ARRIVE.TRANS64.A1T0 RZ, [R4+URZ+0x138], RZ ;  /* 0x000138ff04ff19a7 */ /* 0x0001e4000810003f */
[----:B------:R-:W-:Y:S02]  /*fa80*/  SHF.R.U32.HI R5, RZ, 0x2, R3 ;  /* 0x00000002ff057819 */ /* 0x000fe40000011603 */
[----:B------:R-:W-:Y:S02]  /*fa90*/  SEL R3, RZ, 0x1, !P0 ;  /* 0x00000001ff037807 */ /* 0x000fe40004000000 */
[----:B------:R-:W-:Y:S01]  /*faa0*/  PRMT R2, RZ, 0x7610, R2 ;  /* 0x00007610ff027816 */ /* 0x000fe20000000002 */
[----:B------:R-:W-:Y:S01]  /*fab0*/  IMAD R10, R5, -0x12, R10 ;  /* 0xffffffee050a7824 */ /* 0x000fe200078e020a */
[----:B------:R-:W-:-:S04]  /*fac0*/  LOP3.LUT R0, R0, R3, RZ, 0x3c, !PT ;  /* 0x0000000300007212 */ /* 0x000fc800078e3cff */
[----:B------:R-:W-:Y:S01]  /*fad0*/  @P3 LOP3.LUT R0, R0, 0x1, R5, 0x78, !PT ;  /* 0x0000000100003812 */ /* 0x000fe200078e7805 */
[----:B------:R-:W-:Y:S01]  /*fae0*/  IMAD.MOV.U32 R5, RZ, RZ, -0x1 ;  /* 0xffffffffff057424 */ /* 0x000fe200078e00ff */
[----:B---3--:R-:W-:-:S04]  /*faf0*/  IADD3 R16, P1, R16, UR22, RZ ;  /* 0x0000001610107c10 */ /* 0x008fc8000ff3e0ff */
[----:B--2---:R-:W-:Y:S01]  /*fb00*/  IADD3.X R17, R17, UR18, RZ, P1, !PT ;  /* 0x0000001211117c10 */ /* 0x004fe20008ffe4ff */
[----:B------:R0:W-:Y:S01]  /*fb10*/  STL [R1+0x84], R16 ;  /* 0x0000841001007387 */ /* 0x0001e20000100800 */
[----:B------:R-:W-:-:S03]  /*fb20*/  ISETP.GE.U32.AND P0, PT, R16, UR8, PT ;  /* 0x0000000810007c0c */ /* 0x000fc6000bf06070 */
[----:B------:R0:W-:Y:S01]  /*fb30*/  STL [R1+0x80], R17 ;  /* 0x0000801101007387 */ /* 0x0001e20000100800 */
[----:B------:R-:W-:-:S13]  /*fb40*/  ISETP.GE.U32.AND.EX P0, PT, R17, UR9, PT, P0 ;  /* 0x0000000911007c0c */ /* 0x000fda000bf06100 */
[----:B0-----:R-:W-:Y:S05]  /*fb50*/  @P0 BRA `(.L_x_312) ;  /* 0x0000000400500947 */ /* 0x001fea0003800000 */
[----:B------:R-:W-:Y:S01]  /*fb60*/  ULDC.64 UR8, c[0x0][0x628] ;  /* 0x00018a0000087ab9 */ /* 0x000fe20000000a00 */
[----:B------:R-:W0:Y:S01]  /*fb70*/  S2R R13, SR_CTAID.X ;  /* 0x00000000000d7919 */ /* 0x000e220000002500 */
[----:B------:R-:W-:Y:S01]  /*fb80*/  ISETP.NE.U32.AND P0, PT, RZ, UR8, PT ;  /* 0x00000008ff007c0c */ /* 0x000fe2000bf05070 */
[----:B------:R-:W-:Y:S01]  /*fb90*/  ULDC UR10, c[0x0][0x630] ;  /* 0x00018c00000a7ab9 */ /* 0x000fe20000000800 */
[----:B------:R-:W-:Y:S01]  /*fba0*/  IMAD.MOV.U32 R2, RZ, RZ, R16 ;  /* 0x000000ffff027224 */ /* 0x000fe200078e0010 */
[----:B------:R-:W1:Y:S01]  /*fbb0*/  S2R R11, SR_CTAID.Y ;  /* 0x00000000000b7919 */ /* 0x000e620000002600 */
[----:B------:R-:W-:Y:S01]  /*fbc0*/  ISETP.NE.AND.EX P0, PT, RZ, UR9, PT, P0 ;  /* 0x00000009ff007c0c */ /* 0x000fe2000bf05300 */
[----:B------:R-:W-:-:S12]  /*fbd0*/  IMAD.MOV.U32 R3, RZ, RZ, R17 ;  /* 0x000000ffff037224 */ /* 0x000fd800078e0011 */
[----:B------:R-:W-:Y:S05]  /*fbe0*/  @!P0 BRA `(.L_x_313) ;  /* 0x0000000000288947 */ /* 0x000fea0003800000 */
[----:B------:R-:W-:Y:S02]  /*fbf0*/  ULDC UR7, c[0x0][0x634] ;  /* 0x00018d0000077ab9 */ /* 0x000fe40000000800 */
[----:B------:R-:W-:-:S05]  /*fc00*/  IADD3 R7, P0, R16, UR7, RZ ;  /* 0x0000000710077c10 */ /* 0x000fca000ff1e0ff */
[----:B------:R-:W-:-:S04]  /*fc10*/  IMAD.X R15, RZ, RZ, R17, P0 ;  /* 0x000000ffff0f7224 */ /* 0x000fc800000e0611 */
[----:B------:R-:W-:-:S04]  /*fc20*/  IMAD.WIDE.U32 R4, R15, UR8, RZ ;  /* 0x000000080f047c25 */ /* 0x000fc8000f8e00ff */
[----:B------:R-:W-:-:S04]  /*fc30*/  IMAD.WIDE.U32 R4, P0, R7, UR9, R4 ;  /* 0x0000000907047c25 */ /* 0x000fc8000f800004 */
[----:B------:R-:W-:-:S04]  /*fc40*/  IMAD.WIDE.U32 R6, R7, UR8, RZ ;  /* 0x0000000807067c25 */ /* 0x000fc8000f8e00ff */
[----:B------:R-:W-:Y:S01]  /*fc50*/  IMAD.X R3, RZ, RZ, RZ, P0 ;  /* 0x000000ffff037224 */ /* 0x000fe200000e06ff */
[----:B------:R-:W-:Y:S01]  /*fc60*/  IADD3 RZ, P0, R7, R4, RZ ;  /* 0x0000000407ff7210 */ /* 0x000fe20007f1e0ff */
[----:B------:R-:W-:-:S04]  /*fc70*/  IMAD.MOV.U32 R2, RZ, RZ, R5 ;  /* 0x000000ffff027224 */ /* 0x000fc800078e0005 */
[----:B------:R-:W-:-:S08]  /*fc80*/  IMAD.WIDE.U32.X R2, R15, UR9, R2, P0 ;  /* 0x000000090f027c25 */ /* 0x000fd000080e0402 */
.L_x_313:
[--C-:B------:R-:W-:Y:S01]  /*fc90*/  SHF.R.U64 R6, R2, UR10, R3.reuse ;  /* 0x0000000a02067c19 */ /* 0x100fe20008001203 */
[----:B------:R-:W-:Y:S01]  /*fca0*/  ULDC.64 UR8, c[0x0][0x620] ;  /* 0x0001880000087ab9 */ /* 0x000fe20000000a00 */
[----:B------:R-:W-:Y:S01]  /*fcb0*/  SHF.R.U32.HI R2, RZ, UR10, R3 ;  /* 0x0000000aff027c19 */ /* 0x000fe20008011603 */
[----:B------:R-:W-:Y:S01]  /*fcc0*/  IMAD.MOV.U32 R3, RZ, RZ, R17 ;  /* 0x000000ffff037224 */ /* 0x000fe200078e0011 */
[----:B------:R-:W-:Y:S01]  /*fcd0*/  IADD3 R5, P0, RZ, -R6, RZ ;  /* 0x80000006ff057210 */ /* 0x000fe20007f1e0ff */
[----:B------:R-:W-:Y:S01]  /*fce0*/  ULDC UR7, c[0x0][0x150] ;  /* 0x0000540000077ab9 */ /* 0x000fe20000000800 */
[----:B0-----:R-:W-:Y:S01]  /*fcf0*/  I2FP.F32.U32 R7, R13 ;  /* 0x0000000d00077245 */ /* 0x001fe20000201000 */
[----:B------:R-:W0:Y:S01]  /*fd00*/  LDC R18, c[0x0][0x144] ;  /* 0x00005100ff127b82 */ /* 0x000e220000000800 */
[----:B------:R-:W-:Y:S01]  /*fd10*/  ULDC.64 UR10, c[0x0][0x640] ;  /* 0x00019000000a7ab9 */ /* 0x000fe20000000a00 */
[----:B------:R-:W-:Y:S01]  /*fd20*/  IMAD.X R2, RZ, RZ, ~R2, P0 ;  /* 0x000000ffff027224 */ /* 0x000fe200000e0e02 */
[----:B------:R-:W-:-:S03]  /*fd30*/  ISETP.NE.U32.AND P0, PT, RZ, UR10, PT ;  /* 0x0000000aff007c0c */ /* 0x000fc6000bf05070 */
[----:B------:R-:W-:Y:S01]  /*fd40*/  IMAD R4, R2, UR8, RZ ;  /* 0x0000000802047c24 */ /* 0x000fe2000f8e02ff */
[----:B------:R-:W-:Y:S01]  /*fd50*/  ISETP.NE.AND.EX P0, PT, RZ, UR11, PT, P0 ;  /* 0x0000000bff007c0c */ /* 0x000fe2000bf05300 */
[----:B------:R-:W-:Y:S02]  /*fd60*/  IMAD.MOV.U32 R2, RZ, RZ, R16 ;  /* 0x000000ffff027224 */ /* 0x000fe400078e0010 */
[----:B------:R-:W2:Y:S02]  /*fd70*/  LDC R16, c[0x0][0x148] ;  /* 0x00005200ff107b82 */ /* 0x000ea40000000800 */
[----:B------:R-:W-:Y:S01]  /*fd80*/  IMAD.WIDE.U32 R2, R5, UR8, R2 ;  /* 0x0000000805027c25 */ /* 0x000fe2000f8e0002 */
[----:B------:R-:W-:-:S03]  /*fd90*/  ULDC UR8, c[0x0][0x154] ;  /* 0x0000550000087ab9 */ /* 0x000fc60000000800 */
[----:B------:R-:W-:Y:S02]  /*fda0*/  IMAD R5, R5, UR9, R4 ;  /* 0x0000000905057c24 */ /* 0x000fe4000f8e0204 */
[----:B------:R-:W-:Y:S01]  /*fdb0*/  FMUL R4, R7, UR7 ;  /* 0x0000000707047c20 */ /* 0x000fe20008400000 */
[----:B------:R-:W-:Y:S01]  /*fdc0*/  ULDC UR7, c[0x0][0x618] ;  /* 0x0001860000077ab9 */ /* 0x000fe20000000800 */
[----:B------:R-:W-:Y:S01]  /*fdd0*/  ULDC UR9, c[0x0][0x608] ;  /* 0x0001820000097ab9 */ /* 0x000fe20000000800 */
[----:B------:R-:W-:-:S03]  /*fde0*/  IMAD.IADD R3, R3, 0x1, R5 ;  /* 0x0000000103037824 */ /* 0x000fc600078e0205 */
[----:B------:R-:W3:Y:S02]  /*fdf0*/  F2I.U32.TRUNC.NTZ R4, R4 ;  /* 0x0000000400047305 */ /* 0x000ee4000020f000 */
[----:B------:R-:W-:Y:S02]  /*fe00*/  SHF.R.U64 R7, R2, UR7, R3 ;  /* 0x0000000702077c19 */ /* 0x000fe40008001203 */
[----:B-1----:R-:W-:-:S05]  /*fe10*/  I2FP.F32.U32 R2, R11 ;  /* 0x0000000b00027245 */ /* 0x002fca0000201000 */
[----:B------:R-:W-:Y:S01]  /*fe20*/  FMUL R5, R2, UR8 ;  /* 0x0000000802057c20 */ /* 0x000fe20008400000 */
[----:B------:R-:W-:Y:S01]  /*fe30*/  SHF.R.U32.HI R2, RZ, UR7, R3 ;  /* 0x00000007ff027c19 */ /* 0x000fe20008011603 */
[----:B------:R-:W-:Y:S02]  /*fe40*/  ULDC UR7, c[0x0][0x658] ;  /* 0x0001960000077ab9 */ /* 0x000fe40000000800 */
[----:B------:R1:W4:Y:S01]  /*fe50*/  F2I.U32.TRUNC.NTZ R19, R5 ;  /* 0x0000000500137305 */ /* 0x000322000020f000 */
[----:B------:R-:W-:Y:S01]  /*fe60*/  SHF.R.U64 R15, R7, UR9, R2 ;  /* 0x00000009070f7c19 */ /* 0x000fe20008001202 */
[----:B---3--:R-:W-:Y:S01]  /*fe70*/  IMAD.MOV R4, RZ, RZ, -R4 ;  /* 0x000000ffff047224 */ /* 0x008fe200078e0a04 */
[----:B------:R-:W-:-:S03]  /*fe80*/  SHF.R.U32.HI R2, RZ, UR9, R2 ;  /* 0x00000009ff027c19 */ /* 0x000fc60008011602 */
[----:B0-----:R-:W-:Y:S01]  /*fe90*/  IMAD R13, R18, R4, R13 ;  /* 0x00000004120d7224 */ /* 0x001fe200078e020d */
[--C-:B------:R-:W-:Y:S02]  /*fea0*/  SHF.R.U64 R14, R15, UR7, R2.reuse ;  /* 0x000000070f0e7c19 */ /* 0x100fe40008001202 */
[----:B------:R-:W-:-:S03]  /*feb0*/  SHF.R.U32.HI R17, RZ, UR7, R2 ;  /* 0x00000007ff117c19 */ /* 0x000fc60008011602 */
[----:B------:R-:W-:Y:S02]  /*fec0*/  IMAD.MOV.U32 R2, RZ, RZ, R14 ;  /* 0x000000ffff027224 */ /* 0x000fe400078e000e */
[----:B------:R-:W-:Y:S01]  /*fed0*/  IMAD.MOV.U32 R3, RZ, RZ, R17 ;  /* 0x000000ffff037224 */ /* 0x000fe200078e0011 */
[----:B-1--4-:R-:W-:Y:S06]  /*fee0*/  @!P0 BRA `(.L_x_314) ;  /* 0x0000000000288947 */ /* 0x012fec0003800000 */
[----:B------:R-:W-:Y:S02]  /*fef0*/  ULDC UR7, c[0x0][0x64c] ;  /* 0x0001930000077ab9 */ /* 0x000fe40000000800 */
[----:B------:R-:W-:-:S05]  /*ff00*/  IADD3 R3, P0, R14, UR7, RZ ;  /* 0x000000070e037c10 */ /* 0x000fca000ff1e0ff */
[----:B------:R-:W-:-:S04]  /*ff10*/  IMAD.X R17, RZ, RZ, R17, P0 ;  /* 0x000000ffff117224 */ /* 0x000fc800000e0611 */
[----:B------:R-:W-:-:S04]  /*ff20*/  IMAD.WIDE.U32 R4, R17, UR10, RZ ;  /* 0x0000000a11047c25 */ /* 0x000fc8000f8e00ff */
[----:B------:R-:W-:-:S04]  /*ff30*/  IMAD.WIDE.U32 R4, P0, R3, UR11, R4 ;  /* 0x0000000b03047c25 */ /* 0x000fc8000f800004 */
[----:B------:R-:W-:-:S04]  /*ff40*/  IMAD.WIDE.U32 R2, R3, UR10, RZ ;  /* 0x0000000a03027c25 */ /* 0x000fc8000f8e00ff */
[----:B------:R-:W-:Y:S01]  /*ff50*/  IMAD.MOV.U32 R2, RZ, RZ, R5 ;  /* 0x000000ffff027224 */ /* 0x000fe200078e0005 */
[----:B------:R-:W-:Y:S01]  /*ff60*/  IADD3 RZ, P1, R3, R4, RZ ;  /* 0x0000000403ff7210 */ /* 0x000fe20007f3e0ff */
[----:B------:R-:W-:-:S04]  /*ff70*/  IMAD.X R3, RZ, RZ, RZ, P0 ;  /* 0x000000ffff037224 */ /* 0x000fc800000e06ff */
[----:B------:R-:W-:-:S08]  /*ff80*/  IMAD.WIDE.U32.X R2, R17, UR11, R2, P1 ;  /* 0x0000000b11027c25 */ /* 0x000fd000088e0402 */
.L_x_314:
[----:B------:R-:W-:Y:S01]  /*ff90*/  ULDC UR7, c[0x0][0x648] ;  /* 0x0001920000077ab9 */ /* 0x000fe20000000800 */
[----:B------:R-:W-:Y:S01]  /*ffa0*/  LOP3.LUT R15, R15, UR6, RZ, 0xc0, !PT ;  /* 0x000000060f0f7c12 */ /* 0x000fe2000f8ec0ff */
[----:B------:R-:W-:Y:S01]  /*ffb0*/  IMAD.MOV R19, RZ, RZ, -R19 ;  /* 0x000000ffff137224 */ /* 0x000fe200078e0a13 */
[----:B------:R-:W-:Y:S01]  /*ffc0*/  SHF.R.U64 R2, R2, UR7, R3 ;  /* 0x0000000702027c19 */ /* 0x000fe20008001203 */
[----:B------:R-:W-:Y:S01]  /*ffd0*/  ULDC UR7, c[0x0][0x638] ;  /* 0x00018e0000077ab9 */ /* 0x000fe20000000800 */
[----:B------:R-:W-:Y:S01]  /*ffe0*/  LOP3.LUT R7, R7, UR4, RZ, 0xc0, !PT ;  /* 0x0000000407077c12 */ /* 0x000fe2000f8ec0ff */
[----:B--2---:R-:W-:Y:S01]  /*fff0*/  @P2 IMAD R13, R16, R19, R11 ;  /* 0x00000013100d2224 */ /* 0x004fe200078e020b */
[----:B------:R-:W-:Y:S01]  /*10000*/  ULDC UR8, c[0x0][0x610] ;  /* 0x0001840000087ab9 */ /* 0x000fe20000000800 */
[----:B------:R-:W-:Y:S02]  /*10010*/  IMAD.MOV R3, RZ, RZ, -R2 ;  /* 0x000000ffff037224 */ /* 0x000fe400078e0a02 */
[----:B------:R-:W-:-:S02]  /*10020*/  IMAD R2, R2, UR5, R15 ;  /* 0x0000000502027c24 */ /* 0x000fc4000f8e020f */
[----:B------:R-:W-:Y:S01]  /*10030*/  IMAD R14, R3, UR7, R14 ;  /* 0x00000007030e7c24 */ /* 0x000fe2000f8e020e */
[----:B------:R-:W-:Y:S01]  /*10040*/  ULDC UR7, c[0x0][0x600] ;  /* 0x0001800000077ab9 */ /* 0x000fe20000000800 */
[----:B------:R-:W-:Y:S02]  /*10050*/  IMAD R13, R2, UR8, R13 ;  /* 0x00000008020d7c24 */ /* 0x000fe4000f8e020d */
[----:B------:R-:W-:Y:S02]  /*10060*/  IMAD R4, R14, UR7, R7 ;  /* 0x000000070e047c24 */ /* 0x000fe4000f8e0207 */
[----:B------:R-:W-:-:S03]  /*10070*/  IMAD.MOV.U32 R2, RZ, RZ, 0x1 ;  /* 0x00000001ff027424 */ /* 0x000fc600078e00ff */
[----:B------:R-:W-:Y:S02]  /*10080*/  SEL R14, R4, R13, !P2 ;  /* 0x0000000d040e7207 */ /* 0x000fe40005000000 */
[----:B------:R-:W-:-:S07]  /*10090*/  SEL R5, R13, R4, !P2 ;  /* 0x000000040d057207 */ /* 0x000fce0005000000 */
.L_x_312:
[----:B------:R-:W-:Y:S05]  /*100a0*/  BSYNC B1 ;  /* 0x0000000000017941 */ /* 0x000fea0003800000 */
.L_x_311:
[----:B------:R-:W-:-:S13]  /*100b0*/  LOP3.LUT P0, RZ, R2, 0xff, RZ, 0xc0, !PT ;  /* 0x000000ff02ff7812 */ /* 0x000fda000780c0ff */
[----:B------:R-:W-:Y:S05]  /*100c0*/  @P0 BRA `(.L_x_315) ;  /* 0xfffffff400240947 */ /* 0x000fea000383ffff */
[----:B------:R-:W-:Y:S05]  /*100d0*/  BSYNC B0 ;  /* 0x0000000000007941 */ /* 0x000fea0003800000 */
.L_x_304:
[----:B------:R-:W-:-:S03]  /*100e0*/  UMOV UR7, 0xffffffff ;  /* 0xffffffff00077882 */ /* 0x000fc60000000000 */
[----:B------:R-:W-:Y:S05]  /*100f0*/  BRA.DIV UR7, `(.L_x_316) ;  /* 0x0000000e07207947 */ /* 0x000fea000b800000 */
[----:B------:R-:W-:-:S13]  /*10100*/  ELECT P0, URZ, PT ;  /* 0x00000000003f782f */ /* 0x000fda0003800000 */
.L_x_344:
[----:B------:R-:W-:Y:S04]  /*10110*/  BSSY B0, `(.L_x_317) ;  /* 0x00000aa000007945 */ /* 0x000fe80003800000 */
[----:B------:R-:W-:Y:S05]  /*10120*/  @!P0 BRA `(.L_x_318) ;  /* 0x0000000800a08947 */ /* 0x000fea0003800000 */
[----:B------:R-:W-:-:S04]  /*10130*/  ULOP3.LUT UR7, UR13, 0x2, URZ, 0xfc, !UPT ;  /* 0x000000020d077892 */ /* 0x000fc8000f8efc3f */
[----:B------:R-:W-:-:S06]  /*10140*/  UISETP.NE.AND UP0, UPT, UR7, 0x3, UPT ;  /* 0x000000030700788c */ /* 0x000fcc000bf05270 */
[----:B------:R-:W-:-:S13]  /*10150*/  PLOP3.LUT P0, PT, PT, PT, UP0, 0x80, 0x0 ;  /* 0x000000000000781c */ /* 0x000fda0003f0f008 */
[----:B------:R-:W-:Y:S05]  /*10160*/  @!P0 BRA `(.L_x_319) ;  /* 0x0000000000048947 */ /* 0x000fea0003800000 */
[----:B------:R-:W-:Y:S01]  /*10170*/  BPT.TRAP 0x1 ;  /* 0x000000040000795c */ /* 0x000fe20000300000 */
.L_x_319:
[----:B------:R-:W0:Y:S01]  /*10180*/  S2R R3, SR_CgaCtaId ;  /* 0x0000000000037919 */ /* 0x000e220000008800 */
[----:B------:R-:W-:-:S04]  /*10190*/  MOV R2, 0x400 ;  /* 0x0000040000027802 */ /* 0x000fc80000000f00 */
[----:B0-----:R-:W-:Y:S02]  /*101a0*/  LEA R3, R3, R2, 0x18 ;  /* 0x0000000203037211 */ /* 0x001fe400078ec0ff */
[----:B------:R-:W-:-:S03]  /*101b0*/  SHF.L.U32 R2, R0, 0x1f, RZ ;  /* 0x0000001f00027819 */ /* 0x000fc600000006ff */
[----:B------:R-:W-:-:S04]  /*101c0*/  VIADD R3, R3, 0x90 ;  /* 0x0000009003037836 */ /* 0x000fc80000000000 */
[C---:B------:R-:W-:Y:S02]  /*101d0*/  IMAD R7, R10.reuse, 0x8, R3 ;  /* 0x000000080a077824 */ /* 0x040fe400078e0203 */
[----:B------:R-:W-:Y:S02]  /*101e0*/  VIADD R10, R10, 0x1 ;  /* 0x000000010a0a7836 */ /* 0x000fe40000000000 */
[----:B------:R-:W0:Y:S03]  /*101f0*/  SYNCS.PHASECHK.TRANS64.TRYWAIT P0, [R7+URZ], R2 ;  /* 0x00000002070075a7 */ /* 0x000e26000800017f */
[----:B------:R-:W-:-:S04]  /*10200*/  ISETP.NE.AND P1, PT, R10, 0x12, PT ;  /* 0x000000120a00780c */ /* 0x000fc80003f25270 */
[----:B------:R-:W-:Y:S02]  /*10210*/  SEL R5, RZ, 0x1, P1 ;  /* 0x00000001ff057807 */ /* 0x000fe40000800000 */
[----:B------:R-:W-:Y:S02]  /*10220*/  SEL R10, R10, RZ, P1 ;  /* 0x000000ff0a0a7207 */ /* 0x000fe40000800000 */
[----:B------:R-:W-:-:S03]  /*10230*/  LOP3.LUT R5, R0, R5, RZ, 0x3c, !PT ;  /* 0x0000000500057212 */ /* 0x000fc600078e3cff */
[----:B------:R-:W-:Y:S01]  /*10240*/  IMAD R9, R10, 0x8, R3 ;  /* 0x000000080a097824 */ /* 0x000fe200078e0203 */
[----:B------:R-:W-:Y:S01]  /*10250*/  SHF.L.U32 R4, R5, 0x1f, RZ ;  /* 0x0000001f05047819 */ /* 0x000fe200000006ff */
[----:B0-----:R-:W-:Y:S06]  /*10260*/  @!P0 BRA `(.L_x_320) ;  /* 0x0000000800e48947 */ /* 0x001fec0003800000 */
.L_x_345:
[----:B------:R-:W1:Y:S01]  /*10270*/  SYNCS.PHASECHK.TRANS64.TRYWAIT P0, [R9+URZ], R4 ;  /* 0x00000004090075a7 */ /* 0x000e62000800017f */
[----:B------:R-:W-:-:S05]  /*10280*/  VIADD R0, R10, 0x1 ;  /* 0x000000010a007836 */ /* 0x000fca0000000000 */
[----:B------:R-:W-:-:S04]  /*10290*/  ISETP.NE.AND P1, PT, R0, 0x12, PT ;  /* 0x000000120000780c */ /* 0x000fc80003f25270 */
[----:B0-----:R-:W-:Y:S02]  /*102a0*/  SEL R2, RZ, 0x1, P1 ;  /* 0x00000001ff027807 */ /* 0x001fe40000800000 */
[----:B------:R-:W-:Y:S02]  /*102b0*/  SEL R0, R0, RZ, P1 ;  /* 0x000000ff00007207 */ /* 0x000fe40000800000 */
[----:B------:R-:W-:-:S03]  /*102c0*/  LOP3.LUT R7, R5, R2, RZ, 0x3c, !PT ;  /* 0x0000000205077212 */ /* 0x000fc600078e3cff */
[----:B------:R-:W-:Y:S01]  /*102d0*/  IMAD R6, R0, 0x8, R3 ;  /* 0x0000000800067824 */ /* 0x000fe200078e0203 */
[----:B------:R-:W-:Y:S01]  /*102e0*/  SHF.L.U32 R5, R7, 0x1f, RZ ;  /* 0x0000001f07057819 */ /* 0x000fe200000006ff */
[----:B-1----:R-:W-:Y:S06]  /*102f0*/  @!P0 BRA `(.L_x_321) ;  /* 0x0000000800d48947 */ /* 0x002fec0003800000 */
.L_x_346:
[----:B------:R-:W1:Y:S01]  /*10300*/  SYNCS.PHASECHK.TRANS64.TRYWAIT P0, [R6+URZ], R5 ;  /* 0x00000005060075a7 */ /* 0x000e62000800017f */
[----:B------:R-:W-:-:S05]  /*10310*/  VIADD R0, R0, 0x1 ;  /* 0x0000000100007836 */ /* 0x000fca0000000000 */
[----:B------:R-:W-:-:S04]  /*10320*/  ISETP.NE.AND P1, PT, R0, 0x12, PT ;  /* 0x000000120000780c */ /* 0x000fc80003f25270 */
[----:B------:R-:W-:Y:S02]  /*10330*/  SEL R2, RZ, 0x1, P1 ;  /* 0x00000001ff027807 */ /* 0x000fe40000800000 */
[----:B------:R-:W-:Y:S02]  /*10340*/  SEL R0, R0, RZ, P1 ;  /* 0x000000ff00007207 */ /* 0x000fe40000800000 */
[----:B------:R-:W-:-:S03]  /*10350*/  LOP3.LUT R7, R7, R2, RZ, 0x3c, !PT ;  /* 0x0000000207077212 */ /* 0x000fc600078e3cff */
[----:B0-----:R-:W-:Y:S01]  /*10360*/  IMAD R9, R0, 0x8, R3 ;  /* 0x0000000800097824 */ /* 0x001fe200078e0203 */
[----:B------:R-:W-:Y:S01]  /*10370*/  SHF.L.U32 R4, R7, 0x1f, RZ ;  /* 0x0000001f07047819 */ /* 0x000fe200000006ff */
[----:B-1----:R-:W-:Y:S06]  /*10380*/  @!P0 BRA `(.L_x_322) ;  /* 0x0000000800c48947 */ /* 0x002fec0003800000 */
.L_x_347:
        /* <DEDUP_REMOVED lines=9> */
.L_x_348:
        /* <DEDUP_REMOVED lines=9> */
.L_x_349:
        /* <DEDUP_REMOVED lines=9> */
.L_x_350:
        /* <DEDUP_REMOVED lines=9> */
.L_x_351:
        /* <DEDUP_REMOVED lines=9> */
.L_x_352:
        /* <DEDUP_REMOVED lines=9> */
.L_x_353:
        /* <DEDUP_REMOVED lines=9> */
.L_x_354:
        /* <DEDUP_REMOVED lines=9> */
.L_x_355:
        /* <DEDUP_REMOVED lines=9> */
.L_x_356:
        /* <DEDUP_REMOVED lines=9> */
.L_x_357:
        /* <DEDUP_REMOVED lines=9> */
.L_x_358:
        /* <DEDUP_REMOVED lines=9> */
.L_x_359:
        /* <DEDUP_REMOVED lines=9> */
.L_x_360:
[----:B------:R-:W1:Y:S01]  /*10ae0*/  SYNCS.PHASECHK.TRANS64.TRYWAIT P0, [R6+URZ], R5 ;  /* 0x00000005060075a7 */ /* 0x000e62000800017f */
[----:B------:R-:W-:-:S05]  /*10af0*/  VIADD R0, R0, 0x1 ;  /* 0x0000000100007836 */ /* 0x000fca0000000000 */
[----:B------:R-:W-:-:S04]  /*10b00*/  ISETP.NE.AND P1, PT, R0, 0x12, PT ;  /* 0x000000120000780c */ /* 0x000fc80003f25270 */
[----:B------:R-:W-:Y:S02]  /*10b10*/  SEL R2, RZ, 0x1, P1 ;  /* 0x00000001ff027807 */ /* 0x000fe40000800000 */
[----:B------:R-:W-:Y:S02]  /*10b20*/  SEL R0, R0, RZ, P1 ;  /* 0x000000ff00007207 */ /* 0x000fe40000800000 */
[----:B------:R-:W-:Y:S01]  /*10b30*/  LOP3.LUT R2, R7, R2, RZ, 0x3c, !PT ;  /* 0x0000000207027212 */ /* 0x000fe200078e3cff */
[----:B-1----:R-:W-:Y:S06]  /*10b40*/  @!P0 BRA `(.L_x_336) ;  /* 0x0000000400ec8947 */ /* 0x002fec0003800000 */
.L_x_361:
[----:B------:R-:W-:Y:S01]  /*10b50*/  IMAD R3, R0, 0x8, R3 ;  /* 0x0000000800037824 */ /* 0x000fe200078e0203 */
[----:B------:R-:W-:-:S07]  /*10b60*/  SHF.L.U32 R0, R2, 0x1f, RZ ;  /* 0x0000001f02007819 */ /* 0x000fce00000006ff */
.L_x_337:
[----:B--2---:R2:W3:Y:S02]  /*10b70*/  SYNCS.PHASECHK.TRANS64.TRYWAIT P0, [R3+URZ], R0 ;  /* 0x00000000030075a7 */ /* 0x0044e4000800017f */
[----:B---3--:R-:W-:Y:S05]  /*10b80*/  @!P0 NANOSLEEP.SYNCS 0x989680 ;  /* 0x009896800000895d */ /* 0x008fea0003900000 */
[----:B------:R-:W3:Y:S02]  /*10b90*/  @!P0 SYNCS.PHASECHK.TRANS64 P0, [R3+URZ], R0 ;  /* 0x00000000030085a7 */ /* 0x000ee4000800007f */
[----:B---3--:R-:W-:Y:S05]  /*10ba0*/  @!P0 BRA `(.L_x_337) ;  /* 0xfffffffc00f08947 */ /* 0x008fea000383ffff */
.L_x_318:
[----:B------:R-:W-:Y:S05]  /*10bb0*/  BSYNC B0 ;  /* 0x0000000000007941 */ /* 0x000fea0003800000 */
.L_x_317:
[----:B------:R-:W-:Y:S05]  /*10bc0*/  EXIT ;  /* 0x000000000000794d */ /* 0x000fea0003800000 */
.L_x_22:
[----:B-1----:R-:W-:-:S04]  /*10bd0*/  IMAD.U32 R3, RZ, RZ, UR6 ;  /* 0x00000006ff037e24 */ /* 0x002fc8000f8e00ff */
[----:B------:R1:W2:Y:S03]  /*10be0*/  SYNCS.PHASECHK.TRANS64.TRYWAIT P0, [R3+URZ], R0 ;  /* 0x00000000030075a7 */ /* 0x0002a6000800017f */
[----:B--2---:R-:W-:Y:S05]  /*10bf0*/  @!P0 NANOSLEEP.SYNCS 0x989680 ;  /* 0x009896800000895d */ /* 0x004fea0003900000 */
[----:B------:R-:W2:Y:S02]  /*10c00*/  @!P0 SYNCS.PHASECHK.TRANS64 P0, [R3+URZ], R0 ;  /* 0x00000000030085a7 */ /* 0x000ea4000800007f */
[----:B--2---:R-:W-:Y:S05]  /*10c10*/  @!P0 BRA `(.L_x_22) ;  /* 0xfffffffc00ec8947 */ /* 0x004fea000383ffff */
[----:B------:R-:W-:Y:S05]  /*10c20*/  BRA `(.L_x_21) ;  /* 0xffffff1000fc7947 */ /* 0x000fea000383ffff */
.L_x_28:
[----:B-----5:R1:W-:Y:S02]  /*10c30*/  STL [R1+0x90], R0 ;  /* 0x0000900001007387 */ /* 0x0203e40000100800 */
[----:B-1----:R-:W-:-:S04]  /*10c40*/  IMAD.U32 R0, RZ, RZ, UR9 ;  /* 0x00000009ff007e24 */ /* 0x002fc8000f8e00ff */
[----:B------:R1:W3:Y:S03]  /*10c50*/  SYNCS.PHASECHK.TRANS64.TRYWAIT P0, [R0+URZ], R229 ;  /* 0x000000e5000075a7 */ /* 0x0002e6000800017f */
[----:B---3--:R-:W-:Y:S05]  /*10c60*/  @!P0 NANOSLEEP.SYNCS 0x989680 ;  /* 0x009896800000895d */ /* 0x008fea0003900000 */
[----:B------:R1:W3:Y:S02]  /*10c70*/  @!P0 SYNCS.PHASECHK.TRANS64 P0, [R0+URZ], R229 ;  /* 0x000000e5000085a7 */ /* 0x0002e4000800007f */
[----:B-1----:R1:W5:Y:S02]  /*10c80*/  LDL.LU R0, [R1+0x90] ;  /* 0x0000900001007983 */ /* 0x0023640000300800 */
[----:B-1-3--:R-:W-:Y:S05]  /*10c90*/  @!P0 BRA `(.L_x_28) ;  /* 0xfffffffc00e48947 */ /* 0x00afea000383ffff */
[----:B------:R-:W-:Y:S05]  /*10ca0*/  BRA `(.L_x_27) ;  /* 0xffffff24005c7947 */ /* 0x000fea000383ffff */
.L_x_305:
[----:B------:R-:W-:Y:S01]  /*10cb0*/  BSSY B1, `(.L_x_338) ;  /* 0x0000006000017945 */ /* 0x000fe20003800000 */
[----:B------:R-:W-:-:S07]  /*10cc0*/  IMAD.MOV.U32 R2, RZ, RZ, -0x1 ;  /* 0xffffffffff027424 */ /* 0x000fce00078e00ff */
[----:B------:R-:W-:Y:S05]  /*10cd0*/  WARPSYNC.COLLECTIVE R2, `(.L_x_339) ;  /* 0x00000000020c7348 */ /* 0x000fea0003c00000 */
[----:B------:R-:W-:Y:S02]  /*10ce0*/  ELECT P0, UR62, PT ;  /* 0x00000000003e782f */ /* 0x000fe40003800000 */
[----:B------:R-:W-:Y:S01]  /*10cf0*/  MOV R2, UR62 ;  /* 0x0000003e00027c02 */ /* 0x000fe20008000f00 */
[----:B------:R-:W-:Y:S10]  /*10d00*/  ENDCOLLECTIVE ;  /* 0x000000000000791b */ /* 0x000ff40003800000 */
.L_x_339:
[----:B------:R-:W-:Y:S05]  /*10d10*/  BSYNC B1 ;  /* 0x0000000000017941 */ /* 0x000fea0003800000 */
.L_x_338:
[----:B------:R-:W-:Y:S05]  /*10d20*/  BRA `(.L_x_340) ;  /* 0xffffffe800187947 */ /* 0x000fea000383ffff */
.L_x_308:
[----:B0-----:R0:W2:Y:S02]  /*10d30*/  SYNCS.PHASECHK.TRANS64.TRYWAIT P0, [R11+URZ+0x90], R4 ;  /* 0x000090040b0075a7 */ /* 0x0010a4000800017f */
[----:B--2---:R-:W-:Y:S05]  /*10d40*/  @!P0 NANOSLEEP.SYNCS 0x989680 ;  /* 0x009896800000895d */ /* 0x004fea0003900000 */
[----:B------:R-:W2:Y:S02]  /*10d50*/  @!P0 SYNCS.PHASECHK.TRANS64 P0, [R11+URZ+0x90], R4 ;  /* 0x000090040b0085a7 */ /* 0x000ea4000800007f */
[----:B--2---:R-:W-:Y:S05]  /*10d60*/  @!P0 BRA `(.L_x_308) ;  /* 0xfffffffc00f08947 */ /* 0x004fea000383ffff */
[----:B------:R-:W-:Y:S05]  /*10d70*/  BRA `(.L_x_341) ;  /* 0xffffffe800547947 */ /* 0x000fea000383ffff */
.L_x_316:
[----:B------:R-:W-:Y:S01]  /*10d80*/  BSSY B0, `(.L_x_342) ;  /* 0x0000006000007945 */ /* 0x000fe20003800000 */
[----:B------:R-:W-:-:S07]  /*10d90*/  IMAD.MOV.U32 R2, RZ, RZ, -0x1 ;  /* 0xffffffffff027424 */ /* 0x000fce00078e00ff */
[----:B------:R-:W-:Y:S05]  /*10da0*/  WARPSYNC.COLLECTIVE R2, `(.L_x_343) ;  /* 0x00000000020c7348 */ /* 0x000fea0003c00000 */
[----:B------:R-:W-:Y:S02]  /*10db0*/  ELECT P0, UR62, PT ;  /* 0x00000000003e782f */ /* 0x000fe40003800000 */
[----:B------:R-:W-:Y:S01]  /*10dc0*/  MOV R2, UR62 ;  /* 0x0000003e00027c02 */ /* 0x000fe20008000f00 */
[----:B------:R-:W-:Y:S10]  /*10dd0*/  ENDCOLLECTIVE ;  /* 0x000000000000791b */ /* 0x000ff40003800000 */
.L_x_343:
[----:B------:R-:W-:Y:S05]  /*10de0*/  BSYNC B0 ;  /* 0x0000000000007941 */ /* 0x000fea0003800000 */
.L_x_342:
[----:B------:R-:W-:Y:S05]  /*10df0*/  BRA `(.L_x_344) ;  /* 0xfffffff000c47947 */ /* 0x000fea000383ffff */
.L_x_320:
[----:B0-----:R0:W1:Y:S02]  /*10e00*/  SYNCS.PHASECHK.TRANS64.TRYWAIT P0, [R7+URZ], R2 ;  /* 0x00000002070075a7 */ /* 0x001064000800017f */
[----:B-1----:R-:W-:Y:S05]  /*10e10*/  @!P0 NANOSLEEP.SYNCS 0x989680 ;  /* 0x009896800000895d */ /* 0x002fea0003900000 */
[----:B------:R-:W1:Y:S02]  /*10e20*/  @!P0 SYNCS.PHASECHK.TRANS64 P0, [R7+URZ], R2 ;  /* 0x00000002070085a7 */ /* 0x000e64000800007f */
[----:B-1----:R-:W-:Y:S05]  /*10e30*/  @!P0 BRA `(.L_x_320) ;  /* 0xfffffffc00f08947 */ /* 0x002fea000383ffff */
[----:B------:R-:W-:Y:S05]  /*10e40*/  BRA `(.L_x_345) ;  /* 0xfffffff400087947 */ /* 0x000fea000383ffff */
.L_x_321:
[----:B0-----:R0:W1:Y:S02]  /*10e50*/  SYNCS.PHASECHK.TRANS64.TRYWAIT P0, [R9+URZ], R4 ;  /* 0x00000004090075a7 */ /* 0x001064000800017f */
[----:B-1----:R-:W-:Y:S05]  /*10e60*/  @!P0 NANOSLEEP.SYNCS 0x989680 ;  /* 0x009896800000895d */ /* 0x002fea0003900000 */
[----:B------:R-:W1:Y:S02]  /*10e70*/  @!P0 SYNCS.PHASECHK.TRANS64 P0, [R9+URZ], R4 ;  /* 0x00000004090085a7 */ /* 0x000e64000800007f */
[----:B-1----:R-:W-:Y:S05]  /*10e80*/  @!P0 BRA `(.L_x_321) ;  /* 0xfffffffc00f08947 */ /* 0x002fea000383ffff */
[----:B------:R-:W-:Y:S05]  /*10e90*/  BRA `(.L_x_346) ;  /* 0xfffffff400187947 */ /* 0x000fea000383ffff */
.L_x_322:
[----:B0-----:R0:W1:Y:S02]  /*10ea0*/  SYNCS.PHASECHK.TRANS64.TRYWAIT P0, [R6+URZ], R5 ;  /* 0x00000005060075a7 */ /* 0x001064000800017f */
[----:B-1----:R-:W-:Y:S05]  /*10eb0*/  @!P0 NANOSLEEP.SYNCS 0x989680 ;  /* 0x009896800000895d */ /* 0x002fea0003900000 */
[----:B------:R-:W1:Y:S02]  /*10ec0*/  @!P0 SYNCS.PHASECHK.TRANS64 P0, [R6+URZ], R5 ;  /* 0x00000005060085a7 */ /* 0x000e64000800007f */
[----:B-1----:R-:W-:Y:S05]  /*10ed0*/  @!P0 BRA `(.L_x_322) ;  /* 0xfffffffc00f08947 */ /* 0x002fea000383ffff */
[----:B------:R-:W-:Y:S05]  /*10ee0*/  BRA `(.L_x_347) ;  /* 0xfffffff400287947 */ /* 0x000fea000383ffff */
.L_x_323:
[----:B0-----:R0:W1:Y:S02]  /*10ef0*/  SYNCS.PHASECHK.TRANS64.TRYWAIT P0, [R9+URZ], R4 ;  /* 0x00000004090075a7 */ /* 0x001064000800017f */
[----:B-1----:R-:W-:Y:S05]  /*10f00*/  @!P0 NANOSLEEP.SYNCS 0x989680 ;  /* 0x009896800000895d */ /* 0x002fea0003900000 */
[----:B------:R-:W1:Y:S02]  /*10f10*/  @!P0 SYNCS.PHASECHK.TRANS64 P0, [R9+URZ], R4 ;  /* 0x00000004090085a7 */ /* 0x000e64000800007f */
[----:B-1----:R-:W-:Y:S05]  /*10f20*/  @!P0 BRA `(.L_x_323) ;  /* 0xfffffffc00f08947 */ /* 0x002fea000383ffff */
[----:B------:R-:W-:Y:S05]  /*10f30*/  BRA `(.L_x_348) ;  /* 0xfffffff400387947 */ /* 0x000fea000383ffff */
.L_x_324:
[----:B0-----:R0:W1:Y:S02]  /*10f40*/  SYNCS.PHASECHK.TRANS64.TRYWAIT P0, [R6+URZ], R5 ;  /* 0x00000005060075a7 */ /* 0x001064000800017f */
[----:B-1----:R-:W-:Y:S05]  /*10f50*/  @!P0 NANOSLEEP.SYNCS 0x989680 ;  /* 0x009896800000895d */ /* 0x002fea0003900000 */
[----:B------:R-:W1:Y:S02]  /*10f60*/  @!P0 SYNCS.PHASECHK.TRANS64 P0, [R6+URZ], R5 ;  /* 0x00000005060085a7 */ /* 0x000e64000800007f */
[----:B-1----:R-:W-:Y:S05]  /*10f70*/  @!P0 BRA `(.L_x_324) ;  /* 0xfffffffc00f08947 */ /* 0x002fea000383ffff */
[----:B------:R-:W-:Y:S05]  /*10f80*/  BRA `(.L_x_349) ;  /* 0xfffffff400487947 */ /* 0x000fea000383ffff */
.L_x_325:
[----:B0-----:R0:W1:Y:S02]  /*10f90*/  SYNCS.PHASECHK.TRANS64.TRYWAIT P0, [R9+URZ], R4 ;  /* 0x00000004090075a7 */ /* 0x001064000800017f */
[----:B-1----:R-:W-:Y:S05]  /*10fa0*/  @!P0 NANOSLEEP.SYNCS 0x989680 ;  /* 0x009896800000895d */ /* 0x002fea0003900000 */
[----:B------:R-:W1:Y:S02]  /*10fb0*/  @!P0 SYNCS.PHASECHK.TRANS64 P0, [R9+URZ], R4 ;  /* 0x00000004090085a7 */ /* 0x000e64000800007f */
[----:B-1----:R-:W-:Y:S05]  /*10fc0*/  @!P0 BRA `(.L_x_325) ;  /* 0xfffffffc00f08947 */ /* 0x002fea000383ffff */
[----:B------:R-:W-:Y:S05]  /*10fd0*/  BRA `(.L_x_350) ;  /* 0xfffffff400587947 */ /* 0x000fea000383ffff */
.L_x_326:
[----:B0-----:R0:W1:Y:S02]  /*10fe0*/  SYNCS.PHASECHK.TRANS64.TRYWAIT P0, [R6+URZ], R5 ;  /* 0x00000005060075a7 */ /* 0x001064000800017f */
[----:B-1----:R-:W-:Y:S05]  /*10ff0*/  @!P0 NANOSLEEP.SYNCS 0x989680 ;  /* 0x009896800000895d */ /* 0x002fea0003900000 */
[----:B------:R-:W1:Y:S02]  /*11000*/  @!P0 SYNCS.PHASECHK.TRANS64 P0, [R6+URZ], R5 ;  /* 0x00000005060085a7 */ /* 0x000e64000800007f */
[----:B-1----:R-:W-:Y:S05]  /*11010*/  @!P0 BRA `(.L_x_326) ;  /* 0xfffffffc00f08947 */ /* 0x002fea000383ffff */
[----:B------:R-:W-:Y:S05]  /*11020*/  BRA `(.L_x_351) ;  /* 0xfffffff400687947 */ /* 0x000fea000383ffff */
.L_x_327:
[----:B0-----:R0:W1:Y:S02]  /*11030*/  SYNCS.PHASECHK.TRANS64.TRYWAIT P0, [R9+URZ], R4 ;  /* 0x00000004090075a7 */ /* 0x001064000800017f */
[----:B-1----:R-:W-:Y:S05]  /*11040*/  @!P0 NANOSLEEP.SYNCS 0x989680 ;  /* 0x009896800000895d */ /* 0x002fea0003900000 */
[----:B------:R-:W1:Y:S02]  /*11050*/  @!P0 SYNCS.PHASECHK.TRANS64 P0, [R9+URZ], R4 ;  /* 0x00000004090085a7 */ /* 0x000e64000800007f */
[----:B-1----:R-:W-:Y:S05]  /*11060*/  @!P0 BRA `(.L_x_327) ;  /* 0xfffffffc00f08947 */ /* 0x002fea000383ffff */
[----:B------:R-:W-:Y:S05]  /*11070*/  BRA `(.L_x_352) ;  /* 0xfffffff400787947 */ /* 0x000fea000383ffff */
.L_x_328:
[----:B0-----:R0:W1:Y:S02]  /*11080*/  SYNCS.PHASECHK.TRANS64.TRYWAIT P0, [R6+URZ], R5 ;  /* 0x00000005060075a7 */ /* 0x001064000800017f */
[----:B-1----:R-:W-:Y:S05]  /*11090*/  @!P0 NANOSLEEP.SYNCS 0x989680 ;  /* 0x009896800000895d */ /* 0x002fea0003900000 */
[----:B------:R-:W1:Y:S02]  /*110a0*/  @!P0 SYNCS.PHASECHK.TRANS64 P0, [R6+URZ], R5 ;  /* 0x00000005060085a7 */ /* 0x000e64000800007f */
[----:B-1----:R-:W-:Y:S05]  /*110b0*/  @!P0 BRA `(.L_x_328) ;  /* 0xfffffffc00f08947 */ /* 0x002fea000383ffff */
[----:B------:R-:W-:Y:S05]  /*110c0*/  BRA `(.L_x_353) ;  /* 0xfffffff400887947 */ /* 0x000fea000383ffff */
.L_x_329:
[----:B0-----:R0:W1:Y:S02]  /*110d0*/  SYNCS.PHASECHK.TRANS64.TRYWAIT P0, [R9+URZ], R4 ;  /* 0x00000004090075a7 */ /* 0x001064000800017f */
[----:B-1----:R-:W-:Y:S05]  /*110e0*/  @!P0 NANOSLEEP.SYNCS 0x989680 ;  /* 0x009896800000895d */ /* 0x002fea0003900000 */
[----:B------:R-:W1:Y:S02]  /*110f0*/  @!P0 SYNCS.PHASECHK.TRANS64 P0, [R9+URZ], R4 ;  /* 0x00000004090085a7 */ /* 0x000e64000800007f */
[----:B-1----:R-:W-:Y:S05]  /*11100*/  @!P0 BRA `(.L_x_329) ;  /* 0xfffffffc00f08947 */ /* 0x002fea000383ffff */
[----:B------:R-:W-:Y:S05]  /*11110*/  BRA `(.L_x_354) ;  /* 0xfffffff400987947 */ /* 0x000fea000383ffff */
.L_x_330:
[----:B0-----:R0:W1:Y:S02]  /*11120*/  SYNCS.PHASECHK.TRANS64.TRYWAIT P0, [R6+URZ], R5 ;  /* 0x00000005060075a7 */ /* 0x001064000800017f */
[----:B-1----:R-:W-:Y:S05]  /*11130*/  @!P0 NANOSLEEP.SYNCS 0x989680 ;  /* 0x009896800000895d */ /* 0x002fea0003900000 */
[----:B------:R-:W1:Y:S02]  /*11140*/  @!P0 SYNCS.PHASECHK.TRANS64 P0, [R6+URZ], R5 ;  /* 0x00000005060085a7 */ /* 0x000e64000800007f */
[----:B-1----:R-:W-:Y:S05]  /*11150*/  @!P0 BRA `(.L_x_330) ;  /* 0xfffffffc00f08947 */ /* 0x002fea000383ffff */
[----:B------:R-:W-:Y:S05]  /*11160*/  BRA `(.L_x_355) ;  /* 0xfffffff400a87947 */ /* 0x000fea000383ffff */
.L_x_331:
[----:B0-----:R0:W1:Y:S02]  /*11170*/  SYNCS.PHASECHK.TRANS64.TRYWAIT P0, [R9+URZ], R4 ;  /* 0x00000004090075a7 */ /* 0x001064000800017f */
[----:B-1----:R-:W-:Y:S05]  /*11180*/  @!P0 NANOSLEEP.SYNCS 0x989680 ;  /* 0x009896800000895d */ /* 0x002fea0003900000 */
[----:B------:R-:W1:Y:S02]  /*11190*/  @!P0 SYNCS.PHASECHK.TRANS64 P0, [R9+URZ], R4 ;  /* 0x00000004090085a7 */ /* 0x000e64000800007f */
[----:B-1----:R-:W-:Y:S05]  /*111a0*/  @!P0 BRA `(.L_x_331) ;  /* 0xfffffffc00f08947 */ /* 0x002fea000383ffff */
[----:B------:R-:W-:Y:S05]  /*111b0*/  BRA `(.L_x_356) ;  /* 0xfffffff400b87947 */ /* 0x000fea000383ffff */
.L_x_332:
[----:B0-----:R0:W1:Y:S02]  /*111c0*/  SYNCS.PHASECHK.TRANS64.TRYWAIT P0, [R6+URZ], R5 ;  /* 0x00000005060075a7 */ /* 0x001064000800017f */
[----:B-1----:R-:W-:Y:S05]  /*111d0*/  @!P0 NANOSLEEP.SYNCS 0x989680 ;  /* 0x009896800000895d */ /* 0x002fea0003900000 */
[----:B------:R-:W1:Y:S02]  /*111e0*/  @!P0 SYNCS.PHASECHK.TRANS64 P0, [R6+URZ], R5 ;  /* 0x00000005060085a7 */ /* 0x000e64000800007f */
[----:B-1----:R-:W-:Y:S05]  /*111f0*/  @!P0 BRA `(.L_x_332) ;  /* 0xfffffffc00f08947 */ /* 0x002fea000383ffff */
[----:B------:R-:W-:Y:S05]  /*11200*/  BRA `(.L_x_357) ;  /* 0xfffffff400c87947 */ /* 0x000fea000383ffff */
.L_x_333:
[----:B0-----:R0:W1:Y:S02]  /*11210*/  SYNCS.PHASECHK.TRANS64.TRYWAIT P0, [R9+URZ], R4 ;  /* 0x00000004090075a7 */ /* 0x001064000800017f */
[----:B-1----:R-:W-:Y:S05]  /*11220*/  @!P0 NANOSLEEP.SYNCS 0x989680 ;  /* 0x009896800000895d */ /* 0x002fea0003900000 */
[----:B------:R-:W1:Y:S02]  /*11230*/  @!P0 SYNCS.PHASECHK.TRANS64 P0, [R9+URZ], R4 ;  /* 0x00000004090085a7 */ /* 0x000e64000800007f */
[----:B-1----:R-:W-:Y:S05]  /*11240*/  @!P0 BRA `(.L_x_333) ;  /* 0xfffffffc00f08947 */ /* 0x002fea000383ffff */
[----:B------:R-:W-:Y:S05]  /*11250*/  BRA `(.L_x_358) ;  /* 0xfffffff400d87947 */ /* 0x000fea000383ffff */
.L_x_334:
[----:B0-----:R0:W1:Y:S02]  /*11260*/  SYNCS.PHASECHK.TRANS64.TRYWAIT P0, [R6+URZ], R5 ;  /* 0x00000005060075a7 */ /* 0x001064000800017f */
[----:B-1----:R-:W-:Y:S05]  /*11270*/  @!P0 NANOSLEEP.SYNCS 0x989680 ;  /* 0x009896800000895d */ /* 0x002fea0003900000 */
[----:B------:R-:W1:Y:S02]  /*11280*/  @!P0 SYNCS.PHASECHK.TRANS64 P0, [R6+URZ], R5 ;  /* 0x00000005060085a7 */ /* 0x000e64000800007f */
[----:B-1----:R-:W-:Y:S05]  /*11290*/  @!P0 BRA `(.L_x_334) ;  /* 0xfffffffc00f08947 */ /* 0x002fea000383ffff */
[----:B------:R-:W-:Y:S05]  /*112a0*/  BRA `(.L_x_359) ;  /* 0xfffffff400e87947 */ /* 0x000fea000383ffff */
.L_x_335:
[----:B0-----:R0:W1:Y:S02]  /*112b0*/  SYNCS.PHASECHK.TRANS64.TRYWAIT P0, [R9+URZ], R4 ;  /* 0x00000004090075a7 */ /* 0x001064000800017f */
[----:B-1----:R-:W-:Y:S05]  /*112c0*/  @!P0 NANOSLEEP.SYNCS 0x989680 ;  /* 0x009896800000895d */ /* 0x002fea0003900000 */
[----:B------:R-:W1:Y:S02]  /*112d0*/  @!P0 SYNCS.PHASECHK.TRANS64 P0, [R9+URZ], R4 ;  /* 0x00000004090085a7 */ /* 0x000e64000800007f */
[----:B-1----:R-:W-:Y:S05]  /*112e0*/  @!P0 BRA `(.L_x_335) ;  /* 0xfffffffc00f08947 */ /* 0x002fea000383ffff */
[----:B------:R-:W-:Y:S05]  /*112f0*/  BRA `(.L_x_360) ;  /* 0xfffffff400f87947 */ /* 0x000fea000383ffff */
.L_x_336:
[----:B-1----:R1:W2:Y:S02]  /*11300*/  SYNCS.PHASECHK.TRANS64.TRYWAIT P0, [R6+URZ], R5 ;  /* 0x00000005060075a7 */ /* 0x0022a4000800017f */
[----:B--2---:R-:W-:Y:S05]  /*11310*/  @!P0 NANOSLEEP.SYNCS 0x989680 ;  /* 0x009896800000895d */ /* 0x004fea0003900000 */
[----:B------:R-:W2:Y:S02]  /*11320*/  @!P0 SYNCS.PHASECHK.TRANS64 P0, [R6+URZ], R5 ;  /* 0x00000005060085a7 */ /* 0x000ea4000800007f */
[----:B--2---:R-:W-:Y:S05]  /*11330*/  @!P0 BRA `(.L_x_336) ;  /* 0xfffffffc00f08947 */ /* 0x004fea000383ffff */
[----:B------:R-:W-:Y:S05]  /*11340*/  BRA `(.L_x_361) ;  /* 0xfffffff800007947 */ /* 0x000fea000383ffff */
.L_x_362:
[----:B------:R-:W-:-:S00]  /*11350*/  BRA `(.L_x_362) ;  /* 0xfffffffc00fc7947 */ /* 0x000fc0000383ffff */
[----:B------:R-:W-:-:S00]  /*11360*/  NOP ;  /* 0x0000000000007918 */ /* 0x000fc00000000000 */
        /* <DEDUP_REMOVED lines=9> */
.L_x_363:


//--------------------- .nv.shared._ZN7cutlass13device_kernelINS_4gemm6kernel13GemmUniversalIN4cute5tupleIJiiiiEEENS1_10collective13CollectiveMmaINS1_37MainloopSm90TmaGmmaWarpSpecializedFP8ILi18ENS5_IJNS4_1CILi2EEENSA_ILi1EEESC_EEENS1_35KernelTmaWarpSpecializedCooperativeEEENS5_IJNSA_ILi128EEENSA_ILi256EEENSA_ILi32EEEEEENS_12float_e4m3_tENS5_IJlSC_lEEESK_SL_NS4_8TiledMMAINS4_8MMA_AtomIJNS4_4SM904GMMA31MMA_64x256x32_F32E4M3E4M3_SS_TNILNSP_7ScaleInE1ELSR_1EEEEEENS4_6LayoutISD_NS5_IJSC_NSA_ILi0EEESV_EEEEENS5_IJNS4_10UnderscoreESY_SY_EEEEENS4_13SM90_TMA_LOADENS4_14ComposedLayoutINS4_7SwizzleILi1ELi4ELi3EEENS4_18smem_ptr_flag_bitsILi8EEENSU_INS5_IJNSA_ILi8EEESI_EEENS5_IJSI_SC_EEEEEEEvNS4_8identityENS4_23SM90_TMA_LOAD_MULTICASTES1B_vS1C_EENS_8epilogue10collective6detail29Sm90TmaWarpSpecializedAdapterINS1G_15DefaultEpilogueISK_SL_SL_NS1F_6thread17LinearCombinationISK_Li1EffLNS1K_9ScaleType4KindE0ELNS_15FloatRoundStyleE2ESK_EENS1_15EpilogueDefaultEEEEEvvEEEEvNT_6ParamsE --------------------------
	.section	.nv.shared._ZN7cutlass13device_kernelINS_4gemm6kernel13GemmUniversalIN4cute5tupleIJiiiiEEENS1_10collective13CollectiveMmaINS1_37MainloopSm90TmaGmmaWarpSpecializedFP8ILi18ENS5_IJNS4_1CILi2EEENSA_ILi1EEESC_EEENS1_35KernelTmaWarpSpecializedCooperativeEEENS5_IJNSA_ILi128EEENSA_ILi256EEENSA_ILi32EEEEEENS_12float_e4m3_tENS5_IJlSC_lEEESK_SL_NS4_8TiledMMAINS4_8MMA_AtomIJNS4_4SM904GMMA31MMA_64x256x32_F32E4M3E4M3_SS_TNILNSP_7ScaleInE1ELSR_1EEEEEENS4_6LayoutISD_NS5_IJSC_NSA_ILi0EEESV_EEEEENS5_IJNS4_10UnderscoreESY_SY_EEEEENS4_13SM90_TMA_LOADENS4_14ComposedLayoutINS4_7SwizzleILi1ELi4ELi3EEENS4_18smem_ptr_flag_bitsILi8EEENSU_INS5_IJNSA_ILi8EEESI_EEENS5_IJSI_SC_EEEEEEEvNS4_8identityENS4_23SM90_TMA_LOAD_MULTICASTES1B_vS1C_EENS_8epilogue10collective6detail29Sm90TmaWarpSpecializedAdapterINS1G_15DefaultEpilogueISK_SL_SL_NS1F_6thread17LinearCombinationISK_Li1EffLNS1K_9ScaleType4KindE0ELNS_15FloatRoundStyleE2ESK_EENS1_15EpilogueDefaultEEEEEvvEEEEvNT_6ParamsE,"aw",@nobits
	.sectionflags	@""
	.align	16
	.zero		1024


//--------------------- .nv.shared.reserved.0     --------------------------
	.section	.nv.shared.reserved.0,"aw",@nobits
	.weak		__nv_reservedSMEM_offset_0_alias
	.size		__nv_reservedSMEM_offset_0_alias, 0, 0
	.other		__nv_reservedSMEM_offset_0_alias,@"STO_CUDA_RESERVED_SHARED STV_DEFAULT"
__nv_reservedSMEM_offset_0_alias:
	.zero		0


//--------------------- .nv.global                --------------------------
	.section	.nv.global,"aw",@nobits
.nv.global:
	.type		_ZN39_INTERNAL_ba149c2a_4_k_cu_6c75745c_49864cute1_E,@object
	.size		_ZN39_INTERNAL_ba149c2a_4_k_cu_6c75745c_49864cute1_E,(_ZN39_INTERNAL_ba149c2a_4_k_cu_6c75745c_49864cuda3std3__45__cpo6cbeginE - _ZN39_INTERNAL_ba149c2a_4_k_cu_6c75745c_49864cute1_E)
_ZN39_INTERNAL_ba149c2a_4_k_cu_6c75745c_49864cute1_E:
	.zero		1
	.type		_ZN39_INTERNAL_ba149c2a_4_k_cu_6c75745c_49864cuda3std3__45__cpo6cbeginE,@object
	.size		_ZN39_INTERNAL_ba149c2a_4_k_cu_6c75745c_49864cuda3std3__45__cpo6cbeginE,(_ZN39_INTERNAL_ba149c2a_4_k_cu_6c75745c_49864cuda3std3__48in_placeE - _ZN39_INTERNAL_ba149c2a_4_k_cu_6c75745c_49864cuda3std3__45__cpo6cbeginE)
_ZN39_INTERNAL_ba149c2a_4_k_cu_6c75745c_49864cuda3std3__45__cpo6cbeginE:
	.zero		1
	.type		_ZN39_INTERNAL_ba149c2a_4_k_cu_6c75745c_49864cuda3std3__48in_placeE,@object
	.size		_ZN39_INTERNAL_ba149c2a_4_k_cu_6c75745c_49864cuda3std3__48in_placeE,(_ZN39_INTERNAL_ba149c2a_4_k_cu_6c75745c_49864cuda3std6ranges3__45__cpo9iter_moveE - _ZN39_INTERNAL_ba149c2a_4_k_cu_6c75745c_49864cuda3std3__48in_placeE)
_ZN39_INTERNAL_ba149c2a_4_k_cu_6c75745c_49864cuda3std3__48in_placeE:
	.zero		1
	.type		_ZN39_INTERNAL_ba149c2a_4_k_cu_6c75745c_49864cuda3std6ranges3__45__cpo9iter_moveE,@object
	.size		_ZN39_INTERNAL_ba149c2a_4_k_cu_6c75745c_49864cuda3std6ranges3__45__cpo9iter_moveE,(_ZN39_INTERNAL_ba149c2a_4_k_cu_6c75745c_49864cuda3std3__45__cpo5beginE - _ZN39_INTERNAL_ba149c2a_4_k_cu_6c75745c_49864cuda3std6ranges3__45__cpo9iter_moveE)
_ZN39_INTERNAL_ba149c2a_4_k_cu_6c75745c_49864cuda3std6ranges3__45__cpo9iter_moveE:
	.zero		1
	.type		_ZN39_INTERNAL_ba149c2a_4_k_cu_6c75745c_49864cuda3std3__45__cpo5beginE,@object
	.size		_ZN39_INTERNAL_ba149c2a_4_k_cu_6c75745c_49864cuda3std3__45__cpo5beginE,(_ZN39_INTERNAL_ba149c2a_4_k_cu_6c75745c_49864cuda3std3__441_GLOBAL__N__ba149c2a_4_k_cu_6c75745c_49866ignoreE - _ZN39_INTERNAL_ba149c2a_4_k_cu_6c75745c_49864cuda3std3__45__cpo5beginE)
_ZN39_INTERNAL_ba149c2a_4_k_cu_6c75745c_49864cuda3std3__45__cpo5beginE:
	.zero		1
	.type		_ZN39_INTERNAL_ba149c2a_4_k_cu_6c75745c_49864cuda3std3__441_GLOBAL__N__ba149c2a_4_k_cu_6c75745c_49866ignoreE,@object
	.size		_ZN39_INTERNAL_ba149c2a_4_k_cu_6c75745c_49864cuda3std3__441_GLOBAL__N__ba149c2a_4_k_cu_6c75745c_49866ignoreE,(_ZN39_INTERNAL_ba149c2a_4_k_cu_6c75745c_49864cute7productE - _ZN39_INTERNAL_ba149c2a_4_k_cu_6c75745c_49864cuda3std3__441_GLOBAL__N__ba149c2a_4_k_cu_6c75745c_49866ignoreE)
_ZN39_INTERNAL_ba149c2a_4_k_cu_6c75745c_49864cuda3std3__441_GLOBAL__N__ba149c2a_4_k_cu_6c75745c_49866ignoreE:
	.zero		1
	.type		_ZN39_INTERNAL_ba149c2a_4_k_cu_6c75745c_49864cute7productE,@object
	.size		_ZN39_INTERNAL_ba149c2a_4_k_cu_6c75745c_49864cute7productE,(_ZN39_INTERNAL_ba149c2a_4_k_cu_6c75745c_49864cuda3std3__45__cpo3endE - _ZN39_INTERNAL_ba149c2a_4_k_cu_6c75745c_49864cute7productE)
_ZN39_INTERNAL_ba149c2a_4_k_cu_6c75745c_49864cute7productE:
	.zero		1
	.type		_ZN39_INTERNAL_ba149c2a_4_k_cu_6c75745c_49864cuda3std3__45__cpo3endE,@object
	.size		_ZN39_INTERNAL_ba149c2a_4_k_cu_6c75745c_49864cuda3std3__45__cpo3endE,(_ZN39_INTERNAL_ba149c2a_4_k_cu_6c75745c_49864cuda3std3__419piecewise_constructE - _ZN39_INTERNAL_ba149c2a_4_k_cu_6c75745c_49864cuda3std3__45__cpo3endE)
_ZN39_INTERNAL_ba149c2a_4_k_cu_6c75745c_49864cuda3std3__45__cpo3endE:
	.zero		1
	.type		_ZN39_INTERNAL_ba149c2a_4_k_cu_6c75745c_49864cuda3std3__419piecewise_constructE,@object
	.size		_ZN39_INTERNAL_ba149c2a_4_k_cu_6c75745c_49864cuda3std3__419piecewise_constructE,(_ZN39_INTERNAL_ba149c2a_4_k_cu_6c75745c_49864cuda3std3__45__cpo4cendE - _ZN39_INTERNAL_ba149c2a_4_k_cu_6c75745c_49864cuda3std3__419piecewise_constructE)
_ZN39_INTERNAL_ba149c2a_4_k_cu_6c75745c_49864cuda3std3__419piecewise_constructE:
	.zero		1
	.type		_ZN39_INTERNAL_ba149c2a_4_k_cu_6c75745c_49864cuda3std3__45__cpo4cendE,@object
	.size		_ZN39_INTERNAL_ba149c2a_4_k_cu_6c75745c_49864cuda3std3__45__cpo4cendE,(_ZN39_INTERNAL_ba149c2a_4_k_cu_6c75745c_49864cuda3std6ranges3__45__cpo4swapE - _ZN39_INTERNAL_ba149c2a_4_k_cu_6c75745c_49864cuda3std3__45__cpo4cendE)
_ZN39_INTERNAL_ba149c2a_4_k_cu_6c75745c_49864cuda3std3__45__cpo4cendE:
	.zero		1
	.type		_ZN39_INTERNAL_ba149c2a_4_k_cu_6c75745c_49864cuda3std6ranges3__45__cpo4swapE,@object
	.size		_ZN39_INTERNAL_ba149c2a_4_k_cu_6c75745c_49864cuda3std6ranges3__45__cpo4swapE,(.L_7 - _ZN39_INTERNAL_ba149c2a_4_k_cu_6c75745c_49864cuda3std6ranges3__45__cpo4swapE)
_ZN39_INTERNAL_ba149c2a_4_k_cu_6c75745c_49864cuda3std6ranges3__45__cpo4swapE:
	.zero		1
.L_7:


//--------------------- .nv.constant0._ZN7cutlass13device_kernelINS_4gemm6kernel13GemmUniversalIN4cute5tupleIJiiiiEEENS1_10collective13CollectiveMmaINS1_37MainloopSm90TmaGmmaWarpSpecializedFP8ILi18ENS5_IJNS4_1CILi2EEENSA_ILi1EEESC_EEENS1_35KernelTmaWarpSpecializedCooperativeEEENS5_IJNSA_ILi128EEENSA_ILi256EEENSA_ILi32EEEEEENS_12float_e4m3_tENS5_IJlSC_lEEESK_SL_NS4_8TiledMMAINS4_8MMA_AtomIJNS4_4SM904GMMA31MMA_64x256x32_F32E4M3E4M3_SS_TNILNSP_7ScaleInE1ELSR_1EEEEEENS4_6LayoutISD_NS5_IJSC_NSA_ILi0EEESV_EEEEENS5_IJNS4_10UnderscoreESY_SY_EEEEENS4_13SM90_TMA_LOADENS4_14ComposedLayoutINS4_7SwizzleILi1ELi4ELi3EEENS4_18smem_ptr_flag_bitsILi8EEENSU_INS5_IJNSA_ILi8EEESI_EEENS5_IJSI_SC_EEEEEEEvNS4_8identityENS4_23SM90_TMA_LOAD_MULTICASTES1B_vS1C_EENS_8epilogue10collective6detail29Sm90TmaWarpSpecializedAdapterINS1G_15DefaultEpilogueISK_SL_SL_NS1F_6thread17LinearCombinationISK_Li1EffLNS1K_9ScaleType4KindE0ELNS_15FloatRoundStyleE2ESK_EENS1_15EpilogueDefaultEEEEEvvEEEEvNT_6ParamsE --------------------------
	.section	.nv.constant0._ZN7cutlass13device_kernelINS_4gemm6kernel13GemmUniversalIN4cute5tupleIJiiiiEEENS1_10collective13CollectiveMmaINS1_37MainloopSm90TmaGmmaWarpSpecializedFP8ILi18ENS5_IJNS4_1CILi2EEENSA_ILi1EEESC_EEENS1_35KernelTmaWarpSpecializedCooperativeEEENS5_IJNSA_ILi128EEENSA_ILi256EEENSA_ILi32EEEEEENS_12float_e4m3_tENS5_IJlSC_lEEESK_SL_NS4_8TiledMMAINS4_8MMA_AtomIJNS4_4SM904GMMA31MMA_64x256x32_F32E4M3E4M3_SS_TNILNSP_7ScaleInE1ELSR_1EEEEEENS4_6LayoutISD_NS5_IJSC_NSA_ILi0EEESV_EEEEENS5_IJNS4_10UnderscoreESY_SY_EEEEENS4_13SM90_TMA_LOADENS4_14ComposedLayoutINS4_7SwizzleILi1ELi4ELi3EEENS4_18smem_ptr_flag_bitsILi8EEENSU_INS5_IJNSA_ILi8EEESI_EEENS5_IJSI_SC_EEEEEEEvNS4_8identityENS4_23SM90_TMA_LOAD_MULTICASTES1B_vS1C_EENS_8epilogue10collective6detail29Sm90TmaWarpSpecializedAdapterINS1G_15DefaultEpilogueISK_SL_SL_NS1F_6thread17LinearCombinationISK_Li1EffLNS1K_9ScaleType4KindE0ELNS_15FloatRoundStyleE2ESK_EENS1_15EpilogueDefaultEEEEEvvEEEEvNT_6ParamsE,"a",@progbits
	.sectionflags	@""
	.align	4
.nv.constant0._ZN7cutlass13device_kernelINS_4gemm6kernel13GemmUniversalIN4cute5tupleIJiiiiEEENS1_10collective13CollectiveMmaINS1_37MainloopSm90TmaGmmaWarpSpecializedFP8ILi18ENS5_IJNS4_1CILi2EEENSA_ILi1EEESC_EEENS1_35KernelTmaWarpSpecializedCooperativeEEENS5_IJNSA_ILi128EEENSA_ILi256EEENSA_ILi32EEEEEENS_12float_e4m3_tENS5_IJlSC_lEEESK_SL_NS4_8TiledMMAINS4_8MMA_AtomIJNS4_4SM904GMMA31MMA_64x256x32_F32E4M3E4M3_SS_TNILNSP_7ScaleInE1ELSR_1EEEEEENS4_6LayoutISD_NS5_IJSC_NSA_ILi0EEESV_EEEEENS5_IJNS4_10UnderscoreESY_SY_EEEEENS4_13SM90_TMA_LOADENS4_14ComposedLayoutINS4_7SwizzleILi1ELi4ELi3EEENS4_18smem_ptr_flag_bitsILi8EEENSU_INS5_IJNSA_ILi8EEESI_EEENS5_IJSI_SC_EEEEEEEvNS4_8identityENS4_23SM90_TMA_LOAD_MULTICASTES1B_vS1C_EENS_8epilogue10collective6detail29Sm90TmaWarpSpecializedAdapterINS1G_15DefaultEpilogueISK_SL_SL_NS1F_6thread17LinearCombinationISK_Li1EffLNS1K_9ScaleType4KindE0ELNS_15FloatRoundStyleE2ESK_EENS1_15EpilogueDefaultEEEEEvvEEEEvNT_6ParamsE:
	.zero		1664


//--------------------- SYMBOLS --------------------------

	.type		.nv.reservedSmem.offset0,@object
	.size		.nv.reservedSmem.offset0,0x4
